//
// Generated by NVIDIA NVVM Compiler
//
// Compiler Build ID: CL-36424714
// Cuda compilation tools, release 13.0, V13.0.88
// Based on NVVM 20.0.0
//

.version 9.0
.target sm_100
.address_size 64

	// .globl	_Z16llg_quat_apply_1idPdS_S_S_S_S_S_S_S_S_S_
.func  (.param .align 16 .b8 func_retval0[16]) __internal_trig_reduction_slowpathd
(
	.param .b64 __internal_trig_reduction_slowpathd_param_0
)
;
.global .align 8 .b8 __cudart_i2opi_d[144] = {8, 93, 141, 31, 177, 95, 251, 107, 234, 146, 82, 138, 247, 57, 7, 61, 123, 241, 229, 235, 199, 186, 39, 117, 45, 234, 95, 158, 102, 63, 70, 79, 183, 9, 203, 39, 207, 126, 54, 109, 31, 109, 10, 90, 139, 17, 47, 239, 15, 152, 5, 222, 255, 151, 248, 31, 59, 40, 249, 189, 139, 95, 132, 156, 244, 57, 83, 131, 57, 214, 145, 57, 65, 126, 95, 180, 38, 112, 156, 233, 132, 68, 187, 46, 245, 53, 130, 232, 62, 167, 41, 177, 28, 235, 29, 254, 28, 146, 209, 9, 234, 46, 73, 6, 224, 210, 77, 66, 58, 110, 36, 183, 97, 197, 187, 222, 171, 99, 81, 254, 65, 144, 67, 60, 153, 149, 98, 219, 192, 221, 52, 245, 209, 87, 39, 252, 41, 21, 68, 78, 110, 131, 249, 162};

.visible .entry _Z16llg_quat_apply_1idPdS_S_S_S_S_S_S_S_S_S_(
	.param .u32 _Z16llg_quat_apply_1idPdS_S_S_S_S_S_S_S_S_S__param_0,
	.param .f64 _Z16llg_quat_apply_1idPdS_S_S_S_S_S_S_S_S_S__param_1,
	.param .u64 .ptr .align 1 _Z16llg_quat_apply_1idPdS_S_S_S_S_S_S_S_S_S__param_2,
	.param .u64 .ptr .align 1 _Z16llg_quat_apply_1idPdS_S_S_S_S_S_S_S_S_S__param_3,
	.param .u64 .ptr .align 1 _Z16llg_quat_apply_1idPdS_S_S_S_S_S_S_S_S_S__param_4,
	.param .u64 .ptr .align 1 _Z16llg_quat_apply_1idPdS_S_S_S_S_S_S_S_S_S__param_5,
	.param .u64 .ptr .align 1 _Z16llg_quat_apply_1idPdS_S_S_S_S_S_S_S_S_S__param_6,
	.param .u64 .ptr .align 1 _Z16llg_quat_apply_1idPdS_S_S_S_S_S_S_S_S_S__param_7,
	.param .u64 .ptr .align 1 _Z16llg_quat_apply_1idPdS_S_S_S_S_S_S_S_S_S__param_8,
	.param .u64 .ptr .align 1 _Z16llg_quat_apply_1idPdS_S_S_S_S_S_S_S_S_S__param_9,
	.param .u64 .ptr .align 1 _Z16llg_quat_apply_1idPdS_S_S_S_S_S_S_S_S_S__param_10,
	.param .u64 .ptr .align 1 _Z16llg_quat_apply_1idPdS_S_S_S_S_S_S_S_S_S__param_11,
	.param .u64 .ptr .align 1 _Z16llg_quat_apply_1idPdS_S_S_S_S_S_S_S_S_S__param_12
)
{
	.reg .pred 	%p<3>;
	.reg .b32 	%r<6>;
	.reg .b64 	%rd<38>;
	.reg .b64 	%fd<50>;

	ld.param.u32 	%r2, [_Z16llg_quat_apply_1idPdS_S_S_S_S_S_S_S_S_S__param_0];
	ld.param.u64 	%rd1, [_Z16llg_quat_apply_1idPdS_S_S_S_S_S_S_S_S_S__param_2];
	ld.param.u64 	%rd3, [_Z16llg_quat_apply_1idPdS_S_S_S_S_S_S_S_S_S__param_4];
	ld.param.u64 	%rd4, [_Z16llg_quat_apply_1idPdS_S_S_S_S_S_S_S_S_S__param_5];
	ld.param.u64 	%rd7, [_Z16llg_quat_apply_1idPdS_S_S_S_S_S_S_S_S_S__param_8];
	ld.param.u64 	%rd8, [_Z16llg_quat_apply_1idPdS_S_S_S_S_S_S_S_S_S__param_9];
	ld.param.u64 	%rd9, [_Z16llg_quat_apply_1idPdS_S_S_S_S_S_S_S_S_S__param_10];
	ld.param.u64 	%rd10, [_Z16llg_quat_apply_1idPdS_S_S_S_S_S_S_S_S_S__param_11];
	ld.param.u64 	%rd11, [_Z16llg_quat_apply_1idPdS_S_S_S_S_S_S_S_S_S__param_12];
	mov.u32 	%r3, %ntid.x;
	mov.u32 	%r4, %ctaid.x;
	mov.u32 	%r5, %tid.x;
	mad.lo.s32 	%r1, %r3, %r4, %r5;
	setp.ge.s32 	%p1, %r1, %r2;
	@%p1 bra 	$L__BB0_2;
	ld.param.u64 	%rd37, [_Z16llg_quat_apply_1idPdS_S_S_S_S_S_S_S_S_S__param_7];
	ld.param.u64 	%rd36, [_Z16llg_quat_apply_1idPdS_S_S_S_S_S_S_S_S_S__param_6];
	ld.param.u64 	%rd35, [_Z16llg_quat_apply_1idPdS_S_S_S_S_S_S_S_S_S__param_3];
	ld.param.f64 	%fd49, [_Z16llg_quat_apply_1idPdS_S_S_S_S_S_S_S_S_S__param_1];
	cvta.to.global.u64 	%rd12, %rd7;
	cvta.to.global.u64 	%rd13, %rd37;
	cvta.to.global.u64 	%rd14, %rd8;
	cvta.to.global.u64 	%rd15, %rd36;
	cvta.to.global.u64 	%rd16, %rd9;
	cvta.to.global.u64 	%rd17, %rd10;
	cvta.to.global.u64 	%rd18, %rd11;
	cvta.to.global.u64 	%rd19, %rd35;
	cvta.to.global.u64 	%rd20, %rd3;
	cvta.to.global.u64 	%rd21, %rd1;
	cvta.to.global.u64 	%rd22, %rd4;
	mul.wide.s32 	%rd23, %r1, 8;
	add.s64 	%rd24, %rd19, %rd23;
	ld.global.f64 	%fd2, [%rd24];
	add.s64 	%rd25, %rd12, %rd23;
	ld.global.f64 	%fd3, [%rd25];
	mul.f64 	%fd4, %fd2, %fd3;
	add.s64 	%rd26, %rd20, %rd23;
	ld.global.f64 	%fd5, [%rd26];
	add.s64 	%rd27, %rd13, %rd23;
	ld.global.f64 	%fd6, [%rd27];
	mul.f64 	%fd7, %fd5, %fd6;
	sub.f64 	%fd8, %fd4, %fd7;
	add.s64 	%rd28, %rd14, %rd23;
	st.global.f64 	[%rd28], %fd8;
	ld.global.f64 	%fd9, [%rd26];
	add.s64 	%rd29, %rd15, %rd23;
	ld.global.f64 	%fd10, [%rd29];
	mul.f64 	%fd11, %fd9, %fd10;
	add.s64 	%rd30, %rd21, %rd23;
	ld.global.f64 	%fd12, [%rd30];
	ld.global.f64 	%fd13, [%rd25];
	mul.f64 	%fd14, %fd12, %fd13;
	sub.f64 	%fd15, %fd11, %fd14;
	add.s64 	%rd31, %rd16, %rd23;
	st.global.f64 	[%rd31], %fd15;
	ld.global.f64 	%fd16, [%rd30];
	ld.global.f64 	%fd17, [%rd27];
	mul.f64 	%fd18, %fd16, %fd17;
	ld.global.f64 	%fd19, [%rd24];
	ld.global.f64 	%fd20, [%rd29];
	mul.f64 	%fd21, %fd19, %fd20;
	sub.f64 	%fd22, %fd18, %fd21;
	add.s64 	%rd32, %rd17, %rd23;
	st.global.f64 	[%rd32], %fd22;
	add.s64 	%rd33, %rd22, %rd23;
	ld.global.f64 	%fd23, [%rd33];
	add.s64 	%rd34, %rd18, %rd23;
	setp.neu.f64 	%p2, %fd23, 0d0000000000000000;
	div.rn.f64 	%fd24, %fd49, %fd23;
	selp.f64 	%fd25, %fd24, %fd23, %p2;
	st.global.f64 	[%rd34], %fd25;
	ld.global.f64 	%fd26, [%rd28];
	mul.f64 	%fd27, %fd25, %fd26;
	st.global.f64 	[%rd28], %fd27;
	ld.global.f64 	%fd28, [%rd34];
	ld.global.f64 	%fd29, [%rd31];
	mul.f64 	%fd30, %fd28, %fd29;
	st.global.f64 	[%rd31], %fd30;
	ld.global.f64 	%fd31, [%rd34];
	ld.global.f64 	%fd32, [%rd32];
	mul.f64 	%fd33, %fd31, %fd32;
	st.global.f64 	[%rd32], %fd33;
	ld.global.f64 	%fd34, [%rd29];
	ld.global.f64 	%fd35, [%rd28];
	add.f64 	%fd36, %fd34, %fd35;
	st.global.f64 	[%rd28], %fd36;
	ld.global.f64 	%fd37, [%rd27];
	ld.global.f64 	%fd38, [%rd31];
	add.f64 	%fd39, %fd37, %fd38;
	st.global.f64 	[%rd31], %fd39;
	ld.global.f64 	%fd40, [%rd25];
	ld.global.f64 	%fd41, [%rd32];
	add.f64 	%fd42, %fd40, %fd41;
	st.global.f64 	[%rd32], %fd42;
	ld.global.f64 	%fd43, [%rd28];
	ld.global.f64 	%fd44, [%rd31];
	mul.f64 	%fd45, %fd44, %fd44;
	fma.rn.f64 	%fd46, %fd43, %fd43, %fd45;
	fma.rn.f64 	%fd47, %fd42, %fd42, %fd46;
	sqrt.rn.f64 	%fd48, %fd47;
	st.global.f64 	[%rd34], %fd48;
$L__BB0_2:
	ret;

}
	// .globl	_Z16llg_quat_apply_2iPdS_S_S_S_S_S_dd
.visible .entry _Z16llg_quat_apply_2iPdS_S_S_S_S_S_dd(
	.param .u32 _Z16llg_quat_apply_2iPdS_S_S_S_S_S_dd_param_0,
	.param .u64 .ptr .align 1 _Z16llg_quat_apply_2iPdS_S_S_S_S_S_dd_param_1,
	.param .u64 .ptr .align 1 _Z16llg_quat_apply_2iPdS_S_S_S_S_S_dd_param_2,
	.param .u64 .ptr .align 1 _Z16llg_quat_apply_2iPdS_S_S_S_S_S_dd_param_3,
	.param .u64 .ptr .align 1 _Z16llg_quat_apply_2iPdS_S_S_S_S_S_dd_param_4,
	.param .u64 .ptr .align 1 _Z16llg_quat_apply_2iPdS_S_S_S_S_S_dd_param_5,
	.param .u64 .ptr .align 1 _Z16llg_quat_apply_2iPdS_S_S_S_S_S_dd_param_6,
	.param .u64 .ptr .align 1 _Z16llg_quat_apply_2iPdS_S_S_S_S_S_dd_param_7,
	.param .f64 _Z16llg_quat_apply_2iPdS_S_S_S_S_S_dd_param_8,
	.param .f64 _Z16llg_quat_apply_2iPdS_S_S_S_S_S_dd_param_9
)
{
	.reg .pred 	%p<7>;
	.reg .b32 	%r<23>;
	.reg .b64 	%rd<27>;
	.reg .b64 	%fd<93>;

	ld.param.u32 	%r5, [_Z16llg_quat_apply_2iPdS_S_S_S_S_S_dd_param_0];
	ld.param.u64 	%rd1, [_Z16llg_quat_apply_2iPdS_S_S_S_S_S_dd_param_1];
	ld.param.u64 	%rd2, [_Z16llg_quat_apply_2iPdS_S_S_S_S_S_dd_param_2];
	ld.param.u64 	%rd3, [_Z16llg_quat_apply_2iPdS_S_S_S_S_S_dd_param_3];
	ld.param.u64 	%rd5, [_Z16llg_quat_apply_2iPdS_S_S_S_S_S_dd_param_5];
	ld.param.u64 	%rd7, [_Z16llg_quat_apply_2iPdS_S_S_S_S_S_dd_param_7];
	ld.param.f64 	%fd17, [_Z16llg_quat_apply_2iPdS_S_S_S_S_S_dd_param_9];
	mov.u32 	%r6, %ntid.x;
	mov.u32 	%r7, %ctaid.x;
	mov.u32 	%r8, %tid.x;
	mad.lo.s32 	%r1, %r6, %r7, %r8;
	setp.ge.s32 	%p1, %r1, %r5;
	@%p1 bra 	$L__BB1_9;
	cvta.to.global.u64 	%rd8, %rd7;
	mul.wide.s32 	%rd9, %r1, 8;
	add.s64 	%rd10, %rd8, %rd9;
	ld.global.f64 	%fd1, [%rd10];
	setp.eq.f64 	%p2, %fd1, 0d0000000000000000;
	@%p2 bra 	$L__BB1_9;
	cvta.to.global.u64 	%rd11, %rd1;
	add.s64 	%rd13, %rd11, %rd9;
	ld.global.f64 	%fd2, [%rd13];
	cvta.to.global.u64 	%rd14, %rd2;
	add.s64 	%rd15, %rd14, %rd9;
	ld.global.f64 	%fd3, [%rd15];
	cvta.to.global.u64 	%rd16, %rd3;
	add.s64 	%rd17, %rd16, %rd9;
	ld.global.f64 	%fd4, [%rd17];
	mul.f64 	%fd5, %fd17, %fd1;
	abs.f64 	%fd6, %fd5;
	setp.neu.f64 	%p3, %fd6, 0d7FF0000000000000;
	@%p3 bra 	$L__BB1_4;
	mov.f64 	%fd23, 0d0000000000000000;
	mul.rn.f64 	%fd90, %fd5, %fd23;
	mov.b32 	%r22, 0;
	bra.uni 	$L__BB1_6;
$L__BB1_4:
	mul.f64 	%fd18, %fd5, 0d3FE45F306DC9C883;
	cvt.rni.s32.f64 	%r22, %fd18;
	cvt.rn.f64.s32 	%fd19, %r22;
	fma.rn.f64 	%fd20, %fd19, 0dBFF921FB54442D18, %fd5;
	fma.rn.f64 	%fd21, %fd19, 0dBC91A62633145C00, %fd20;
	fma.rn.f64 	%fd90, %fd19, 0dB97B839A252049C0, %fd21;
	setp.ltu.f64 	%p4, %fd6, 0d41E0000000000000;
	@%p4 bra 	$L__BB1_6;
	{ // callseq 0, 0
	.param .b64 param0;
	st.param.f64 	[param0], %fd5;
	.param .align 16 .b8 retval0[16];
	call.uni (retval0), 
	__internal_trig_reduction_slowpathd, 
	(
	param0
	);
	ld.param.f64 	%fd90, [retval0];
	ld.param.b32 	%r22, [retval0+8];
	} // callseq 0
$L__BB1_6:
	mul.rn.f64 	%fd24, %fd90, %fd90;
	fma.rn.f64 	%fd25, %fd24, 0dBDA8FF8320FD8164, 0d3E21EEA7C1EF8528;
	fma.rn.f64 	%fd26, %fd25, %fd24, 0dBE927E4F8E06E6D9;
	fma.rn.f64 	%fd27, %fd26, %fd24, 0d3EFA01A019DDBCE9;
	fma.rn.f64 	%fd28, %fd27, %fd24, 0dBF56C16C16C15D47;
	fma.rn.f64 	%fd29, %fd28, %fd24, 0d3FA5555555555551;
	fma.rn.f64 	%fd30, %fd29, %fd24, 0dBFE0000000000000;
	fma.rn.f64 	%fd31, %fd30, %fd24, 0d3FF0000000000000;
	fma.rn.f64 	%fd32, %fd24, 0d3DE5DB65F9785EBA, 0dBE5AE5F12CB0D246;
	fma.rn.f64 	%fd33, %fd32, %fd24, 0d3EC71DE369ACE392;
	fma.rn.f64 	%fd34, %fd33, %fd24, 0dBF2A01A019DB62A1;
	fma.rn.f64 	%fd35, %fd34, %fd24, 0d3F81111111110818;
	fma.rn.f64 	%fd36, %fd35, %fd24, 0dBFC5555555555554;
	fma.rn.f64 	%fd37, %fd36, %fd24, 0d0000000000000000;
	fma.rn.f64 	%fd38, %fd37, %fd90, %fd90;
	and.b32  	%r11, %r22, 1;
	setp.eq.b32 	%p5, %r11, 1;
	{
	.reg .b32 %temp; 
	mov.b64 	{%temp, %r12}, %fd38;
	}
	{
	.reg .b32 %temp; 
	mov.b64 	{%r13, %temp}, %fd38;
	}
	xor.b32  	%r14, %r12, -2147483648;
	mov.b64 	%fd39, {%r13, %r14};
	selp.f64 	%fd91, %fd31, %fd38, %p5;
	selp.f64 	%fd92, %fd39, %fd31, %p5;
	and.b32  	%r15, %r22, 2;
	setp.eq.s32 	%p6, %r15, 0;
	@%p6 bra 	$L__BB1_8;
	{
	.reg .b32 %temp; 
	mov.b64 	{%temp, %r16}, %fd91;
	}
	{
	.reg .b32 %temp; 
	mov.b64 	{%r17, %temp}, %fd91;
	}
	xor.b32  	%r18, %r16, -2147483648;
	mov.b64 	%fd91, {%r17, %r18};
	{
	.reg .b32 %temp; 
	mov.b64 	{%temp, %r19}, %fd92;
	}
	{
	.reg .b32 %temp; 
	mov.b64 	{%r20, %temp}, %fd92;
	}
	xor.b32  	%r21, %r19, -2147483648;
	mov.b64 	%fd92, {%r20, %r21};
$L__BB1_8:
	ld.param.u64 	%rd26, [_Z16llg_quat_apply_2iPdS_S_S_S_S_S_dd_param_6];
	ld.param.u64 	%rd25, [_Z16llg_quat_apply_2iPdS_S_S_S_S_S_dd_param_4];
	rcp.rn.f64 	%fd40, %fd1;
	cvta.to.global.u64 	%rd18, %rd25;
	add.s64 	%rd20, %rd18, %rd9;
	ld.global.f64 	%fd41, [%rd20];
	mul.f64 	%fd42, %fd91, %fd41;
	mul.f64 	%fd43, %fd40, %fd42;
	cvta.to.global.u64 	%rd21, %rd5;
	add.s64 	%rd22, %rd21, %rd9;
	ld.global.f64 	%fd44, [%rd22];
	mul.f64 	%fd45, %fd91, %fd44;
	mul.f64 	%fd46, %fd40, %fd45;
	cvta.to.global.u64 	%rd23, %rd26;
	add.s64 	%rd24, %rd23, %rd9;
	ld.global.f64 	%fd47, [%rd24];
	mul.f64 	%fd48, %fd91, %fd47;
	mul.f64 	%fd49, %fd40, %fd48;
	mul.f64 	%fd50, %fd92, 0d0000000000000000;
	mul.f64 	%fd51, %fd2, %fd43;
	sub.f64 	%fd52, %fd50, %fd51;
	mul.f64 	%fd53, %fd3, %fd46;
	sub.f64 	%fd54, %fd52, %fd53;
	mul.f64 	%fd55, %fd4, %fd49;
	sub.f64 	%fd56, %fd54, %fd55;
	mul.f64 	%fd57, %fd43, 0d0000000000000000;
	fma.rn.f64 	%fd58, %fd2, %fd92, %fd57;
	fma.rn.f64 	%fd59, %fd4, %fd46, %fd58;
	mul.f64 	%fd60, %fd3, %fd49;
	sub.f64 	%fd61, %fd59, %fd60;
	mul.f64 	%fd62, %fd46, 0d0000000000000000;
	fma.rn.f64 	%fd63, %fd3, %fd92, %fd62;
	fma.rn.f64 	%fd64, %fd2, %fd49, %fd63;
	mul.f64 	%fd65, %fd4, %fd43;
	sub.f64 	%fd66, %fd64, %fd65;
	mul.f64 	%fd67, %fd49, 0d0000000000000000;
	fma.rn.f64 	%fd68, %fd4, %fd92, %fd67;
	fma.rn.f64 	%fd69, %fd3, %fd43, %fd68;
	mul.f64 	%fd70, %fd2, %fd46;
	sub.f64 	%fd71, %fd69, %fd70;
	mul.f64 	%fd72, %fd92, %fd61;
	mul.f64 	%fd73, %fd43, %fd56;
	sub.f64 	%fd74, %fd72, %fd73;
	mul.f64 	%fd75, %fd49, %fd66;
	sub.f64 	%fd76, %fd74, %fd75;
	fma.rn.f64 	%fd77, %fd46, %fd71, %fd76;
	mul.f64 	%fd78, %fd92, %fd66;
	mul.f64 	%fd79, %fd46, %fd56;
	sub.f64 	%fd80, %fd78, %fd79;
	mul.f64 	%fd81, %fd43, %fd71;
	sub.f64 	%fd82, %fd80, %fd81;
	fma.rn.f64 	%fd83, %fd49, %fd61, %fd82;
	mul.f64 	%fd84, %fd92, %fd71;
	mul.f64 	%fd85, %fd49, %fd56;
	sub.f64 	%fd86, %fd84, %fd85;
	mul.f64 	%fd87, %fd46, %fd61;
	sub.f64 	%fd88, %fd86, %fd87;
	fma.rn.f64 	%fd89, %fd43, %fd66, %fd88;
	st.global.f64 	[%rd20], %fd77;
	st.global.f64 	[%rd22], %fd83;
	st.global.f64 	[%rd24], %fd89;
$L__BB1_9:
	ret;

}
	// .globl	_Z16llg_quat_apply_3iPdS_S_S_S_S_S_S_S_S_S_S_
.visible .entry _Z16llg_quat_apply_3iPdS_S_S_S_S_S_S_S_S_S_S_(
	.param .u32 _Z16llg_quat_apply_3iPdS_S_S_S_S_S_S_S_S_S_S__param_0,
	.param .u64 .ptr .align 1 _Z16llg_quat_apply_3iPdS_S_S_S_S_S_S_S_S_S_S__param_1,
	.param .u64 .ptr .align 1 _Z16llg_quat_apply_3iPdS_S_S_S_S_S_S_S_S_S_S__param_2,
	.param .u64 .ptr .align 1 _Z16llg_quat_apply_3iPdS_S_S_S_S_S_S_S_S_S_S__param_3,
	.param .u64 .ptr .align 1 _Z16llg_quat_apply_3iPdS_S_S_S_S_S_S_S_S_S_S__param_4,
	.param .u64 .ptr .align 1 _Z16llg_quat_apply_3iPdS_S_S_S_S_S_S_S_S_S_S__param_5,
	.param .u64 .ptr .align 1 _Z16llg_quat_apply_3iPdS_S_S_S_S_S_S_S_S_S_S__param_6,
	.param .u64 .ptr .align 1 _Z16llg_quat_apply_3iPdS_S_S_S_S_S_S_S_S_S_S__param_7,
	.param .u64 .ptr .align 1 _Z16llg_quat_apply_3iPdS_S_S_S_S_S_S_S_S_S_S__param_8,
	.param .u64 .ptr .align 1 _Z16llg_quat_apply_3iPdS_S_S_S_S_S_S_S_S_S_S__param_9,
	.param .u64 .ptr .align 1 _Z16llg_quat_apply_3iPdS_S_S_S_S_S_S_S_S_S_S__param_10,
	.param .u64 .ptr .align 1 _Z16llg_quat_apply_3iPdS_S_S_S_S_S_S_S_S_S_S__param_11,
	.param .u64 .ptr .align 1 _Z16llg_quat_apply_3iPdS_S_S_S_S_S_S_S_S_S_S__param_12
)
{
	.reg .pred 	%p<4>;
	.reg .b32 	%r<6>;
	.reg .b64 	%rd<51>;
	.reg .b64 	%fd<18>;

	ld.param.u32 	%r2, [_Z16llg_quat_apply_3iPdS_S_S_S_S_S_S_S_S_S_S__param_0];
	ld.param.u64 	%rd12, [_Z16llg_quat_apply_3iPdS_S_S_S_S_S_S_S_S_S_S__param_4];
	ld.param.u64 	%rd15, [_Z16llg_quat_apply_3iPdS_S_S_S_S_S_S_S_S_S_S__param_5];
	ld.param.u64 	%rd16, [_Z16llg_quat_apply_3iPdS_S_S_S_S_S_S_S_S_S_S__param_6];
	ld.param.u64 	%rd17, [_Z16llg_quat_apply_3iPdS_S_S_S_S_S_S_S_S_S_S__param_7];
	ld.param.u64 	%rd13, [_Z16llg_quat_apply_3iPdS_S_S_S_S_S_S_S_S_S_S__param_8];
	ld.param.u64 	%rd18, [_Z16llg_quat_apply_3iPdS_S_S_S_S_S_S_S_S_S_S__param_9];
	ld.param.u64 	%rd19, [_Z16llg_quat_apply_3iPdS_S_S_S_S_S_S_S_S_S_S__param_10];
	ld.param.u64 	%rd20, [_Z16llg_quat_apply_3iPdS_S_S_S_S_S_S_S_S_S_S__param_11];
	cvta.to.global.u64 	%rd1, %rd20;
	cvta.to.global.u64 	%rd2, %rd17;
	cvta.to.global.u64 	%rd3, %rd19;
	cvta.to.global.u64 	%rd4, %rd16;
	cvta.to.global.u64 	%rd5, %rd18;
	cvta.to.global.u64 	%rd6, %rd15;
	mov.u32 	%r3, %ntid.x;
	mov.u32 	%r4, %ctaid.x;
	mov.u32 	%r5, %tid.x;
	mad.lo.s32 	%r1, %r3, %r4, %r5;
	setp.ge.s32 	%p1, %r1, %r2;
	@%p1 bra 	$L__BB2_6;
	ld.param.u64 	%rd50, [_Z16llg_quat_apply_3iPdS_S_S_S_S_S_S_S_S_S_S__param_12];
	cvta.to.global.u64 	%rd21, %rd13;
	cvta.to.global.u64 	%rd22, %rd12;
	cvta.to.global.u64 	%rd23, %rd50;
	mul.wide.s32 	%rd24, %r1, 8;
	add.s64 	%rd7, %rd21, %rd24;
	ld.global.f64 	%fd2, [%rd7];
	add.s64 	%rd25, %rd23, %rd24;
	st.global.f64 	[%rd25], %fd2;
	add.s64 	%rd8, %rd22, %rd24;
	ld.global.f64 	%fd3, [%rd8];
	setp.neu.f64 	%p2, %fd3, 0d0000000000000000;
	@%p2 bra 	$L__BB2_3;
	add.s64 	%rd41, %rd6, %rd24;
	ld.global.f64 	%fd15, [%rd41];
	add.s64 	%rd42, %rd5, %rd24;
	st.global.f64 	[%rd42], %fd15;
	add.s64 	%rd43, %rd4, %rd24;
	ld.global.f64 	%fd16, [%rd43];
	add.s64 	%rd44, %rd3, %rd24;
	st.global.f64 	[%rd44], %fd16;
	add.s64 	%rd45, %rd2, %rd24;
	ld.global.f64 	%fd17, [%rd45];
	add.s64 	%rd46, %rd1, %rd24;
	st.global.f64 	[%rd46], %fd17;
	bra.uni 	$L__BB2_6;
$L__BB2_3:
	ld.param.u64 	%rd49, [_Z16llg_quat_apply_3iPdS_S_S_S_S_S_S_S_S_S_S__param_3];
	ld.param.u64 	%rd48, [_Z16llg_quat_apply_3iPdS_S_S_S_S_S_S_S_S_S_S__param_2];
	ld.param.u64 	%rd47, [_Z16llg_quat_apply_3iPdS_S_S_S_S_S_S_S_S_S_S__param_1];
	cvta.to.global.u64 	%rd26, %rd47;
	add.s64 	%rd28, %rd26, %rd24;
	ld.global.f64 	%fd4, [%rd28];
	cvta.to.global.u64 	%rd29, %rd48;
	add.s64 	%rd30, %rd29, %rd24;
	ld.global.f64 	%fd5, [%rd30];
	mul.f64 	%fd6, %fd5, %fd5;
	fma.rn.f64 	%fd7, %fd4, %fd4, %fd6;
	cvta.to.global.u64 	%rd31, %rd49;
	add.s64 	%rd32, %rd31, %rd24;
	ld.global.f64 	%fd8, [%rd32];
	fma.rn.f64 	%fd9, %fd8, %fd8, %fd7;
	sqrt.rn.f64 	%fd1, %fd9;
	st.global.f64 	[%rd8], %fd1;
	setp.neu.f64 	%p3, %fd9, 0d0000000000000000;
	@%p3 bra 	$L__BB2_5;
	add.s64 	%rd34, %rd6, %rd24;
	ld.global.f64 	%fd12, [%rd34];
	add.s64 	%rd35, %rd5, %rd24;
	st.global.f64 	[%rd35], %fd12;
	add.s64 	%rd36, %rd4, %rd24;
	ld.global.f64 	%fd13, [%rd36];
	add.s64 	%rd37, %rd3, %rd24;
	st.global.f64 	[%rd37], %fd13;
	add.s64 	%rd38, %rd2, %rd24;
	ld.global.f64 	%fd14, [%rd38];
	add.s64 	%rd39, %rd1, %rd24;
	st.global.f64 	[%rd39], %fd14;
	bra.uni 	$L__BB2_6;
$L__BB2_5:
	ld.global.f64 	%fd10, [%rd7];
	div.rn.f64 	%fd11, %fd10, %fd1;
	st.global.f64 	[%rd8], %fd11;
$L__BB2_6:
	ret;

}
	// .globl	_Z16llg_quat_apply_4iPdS_S_S_S_S_S_
.visible .entry _Z16llg_quat_apply_4iPdS_S_S_S_S_S_(
	.param .u32 _Z16llg_quat_apply_4iPdS_S_S_S_S_S__param_0,
	.param .u64 .ptr .align 1 _Z16llg_quat_apply_4iPdS_S_S_S_S_S__param_1,
	.param .u64 .ptr .align 1 _Z16llg_quat_apply_4iPdS_S_S_S_S_S__param_2,
	.param .u64 .ptr .align 1 _Z16llg_quat_apply_4iPdS_S_S_S_S_S__param_3,
	.param .u64 .ptr .align 1 _Z16llg_quat_apply_4iPdS_S_S_S_S_S__param_4,
	.param .u64 .ptr .align 1 _Z16llg_quat_apply_4iPdS_S_S_S_S_S__param_5,
	.param .u64 .ptr .align 1 _Z16llg_quat_apply_4iPdS_S_S_S_S_S__param_6,
	.param .u64 .ptr .align 1 _Z16llg_quat_apply_4iPdS_S_S_S_S_S__param_7
)
{
	.reg .pred 	%p<3>;
	.reg .b32 	%r<6>;
	.reg .b64 	%rd<24>;
	.reg .b64 	%fd<10>;

	ld.param.u32 	%r2, [_Z16llg_quat_apply_4iPdS_S_S_S_S_S__param_0];
	ld.param.u64 	%rd2, [_Z16llg_quat_apply_4iPdS_S_S_S_S_S__param_1];
	ld.param.u64 	%rd3, [_Z16llg_quat_apply_4iPdS_S_S_S_S_S__param_2];
	ld.param.u64 	%rd4, [_Z16llg_quat_apply_4iPdS_S_S_S_S_S__param_3];
	ld.param.u64 	%rd5, [_Z16llg_quat_apply_4iPdS_S_S_S_S_S__param_4];
	ld.param.u64 	%rd6, [_Z16llg_quat_apply_4iPdS_S_S_S_S_S__param_5];
	ld.param.u64 	%rd7, [_Z16llg_quat_apply_4iPdS_S_S_S_S_S__param_6];
	ld.param.u64 	%rd8, [_Z16llg_quat_apply_4iPdS_S_S_S_S_S__param_7];
	mov.u32 	%r3, %ntid.x;
	mov.u32 	%r4, %ctaid.x;
	mov.u32 	%r5, %tid.x;
	mad.lo.s32 	%r1, %r3, %r4, %r5;
	setp.ge.s32 	%p1, %r1, %r2;
	@%p1 bra 	$L__BB3_3;
	cvta.to.global.u64 	%rd9, %rd5;
	mul.wide.s32 	%rd10, %r1, 8;
	add.s64 	%rd1, %rd9, %rd10;
	ld.global.f64 	%fd1, [%rd1];
	setp.eq.f64 	%p2, %fd1, 0d0000000000000000;
	@%p2 bra 	$L__BB3_3;
	cvta.to.global.u64 	%rd11, %rd2;
	add.s64 	%rd13, %rd11, %rd10;
	ld.global.f64 	%fd2, [%rd13];
	mul.f64 	%fd3, %fd2, %fd1;
	cvta.to.global.u64 	%rd14, %rd6;
	add.s64 	%rd15, %rd14, %rd10;
	st.global.f64 	[%rd15], %fd3;
	cvta.to.global.u64 	%rd16, %rd3;
	add.s64 	%rd17, %rd16, %rd10;
	ld.global.f64 	%fd4, [%rd17];
	ld.global.f64 	%fd5, [%rd1];
	mul.f64 	%fd6, %fd4, %fd5;
	cvta.to.global.u64 	%rd18, %rd7;
	add.s64 	%rd19, %rd18, %rd10;
	st.global.f64 	[%rd19], %fd6;
	cvta.to.global.u64 	%rd20, %rd4;
	add.s64 	%rd21, %rd20, %rd10;
	ld.global.f64 	%fd7, [%rd21];
	ld.global.f64 	%fd8, [%rd1];
	mul.f64 	%fd9, %fd7, %fd8;
	cvta.to.global.u64 	%rd22, %rd8;
	add.s64 	%rd23, %rd22, %rd10;
	st.global.f64 	[%rd23], %fd9;
$L__BB3_3:
	ret;

}
.func  (.param .align 16 .b8 func_retval0[16]) __internal_trig_reduction_slowpathd(
	.param .b64 __internal_trig_reduction_slowpathd_param_0
)
{
	.local .align 8 .b8 	__local_depot4[40];
	.reg .b64 	%SP;
	.reg .b64 	%SPL;
	.reg .pred 	%p<10>;
	.reg .b32 	%r<47>;
	.reg .b64 	%rd<74>;
	.reg .b64 	%fd<5>;

	mov.u64 	%SPL, __local_depot4;
	ld.param.f64 	%fd4, [__internal_trig_reduction_slowpathd_param_0];
	add.u64 	%rd1, %SPL, 0;
	{
	.reg .b32 %temp; 
	mov.b64 	{%temp, %r1}, %fd4;
	}
	shr.u32 	%r2, %r1, 20;
	and.b32  	%r3, %r2, 2047;
	setp.eq.s32 	%p1, %r3, 2047;
	mov.b32 	%r46, 0;
	@%p1 bra 	$L__BB4_9;
	add.s32 	%r20, %r3, -1024;
	mov.b64 	%rd20, %fd4;
	shl.b64 	%rd2, %rd20, 11;
	shr.u32 	%r4, %r20, 6;
	sub.s32 	%r45, 15, %r4;
	sub.s32 	%r21, 19, %r4;
	setp.lt.u32 	%p2, %r20, 128;
	selp.b32 	%r6, 18, %r21, %p2;
	setp.ge.s32 	%p3, %r45, %r6;
	mov.b64 	%rd70, 0;
	@%p3 bra 	$L__BB4_4;
	add.s32 	%r23, %r6, %r4;
	neg.s32 	%r43, %r23;
	or.b64  	%rd3, %rd2, -9223372036854775808;
	mov.b64 	%rd70, 0;
	mov.b32 	%r42, 0;
	mov.u64 	%rd25, __cudart_i2opi_d;
	mov.u32 	%r44, %r45;
$L__BB4_3:
	.pragma "nounroll";
	mul.wide.s32 	%rd22, %r42, 8;
	add.s64 	%rd23, %rd1, %rd22;
	mul.wide.s32 	%rd24, %r44, 8;
	add.s64 	%rd26, %rd25, %rd24;
	ld.global.nc.u64 	%rd27, [%rd26];
	{
	.reg .u32 %r0, %r1, %r2, %r3, %alo, %ahi, %blo, %bhi, %clo, %chi;
	mov.b64 	{%alo,%ahi}, %rd27;
	mov.b64 	{%blo,%bhi}, %rd3;
	mov.b64 	{%clo,%chi}, %rd70;
	mad.lo.cc.u32 	%r0, %alo, %blo, %clo;
	madc.hi.cc.u32 	%r1, %alo, %blo, %chi;
	madc.hi.u32 	%r2, %alo, %bhi, 0;
	mad.lo.cc.u32 	%r1, %alo, %bhi, %r1;
	madc.hi.cc.u32 	%r2, %ahi, %blo, %r2;
	madc.hi.u32 	%r3, %ahi, %bhi, 0;
	mad.lo.cc.u32 	%r1, %ahi, %blo, %r1;
	madc.lo.cc.u32 	%r2, %ahi, %bhi, %r2;
	addc.u32 	%r3, %r3, 0;
	mov.b64 	%rd28, {%r0,%r1};
	mov.b64 	%rd70, {%r2,%r3};
	}
	st.local.u64 	[%rd23], %rd28;
	add.s32 	%r44, %r44, 1;
	add.s32 	%r43, %r43, 1;
	add.s32 	%r42, %r42, 1;
	setp.ne.s32 	%p4, %r43, -15;
	mov.u32 	%r45, %r6;
	@%p4 bra 	$L__BB4_3;
$L__BB4_4:
	cvt.s64.s32 	%rd29, %r45;
	cvt.u64.u32 	%rd30, %r4;
	add.s64 	%rd31, %rd30, %rd29;
	shl.b64 	%rd32, %rd31, 3;
	add.s64 	%rd33, %rd1, %rd32;
	st.local.u64 	[%rd33+-120], %rd70;
	and.b32  	%r15, %r2, 63;
	ld.local.u64 	%rd72, [%rd1+16];
	ld.local.u64 	%rd71, [%rd1+24];
	setp.eq.s32 	%p5, %r15, 0;
	@%p5 bra 	$L__BB4_6;
	shl.b64 	%rd34, %rd71, %r15;
	shr.u64 	%rd35, %rd72, 1;
	xor.b32  	%r24, %r15, 63;
	shr.u64 	%rd36, %rd35, %r24;
	or.b64  	%rd71, %rd34, %rd36;
	ld.local.u64 	%rd37, [%rd1+8];
	shl.b64 	%rd38, %rd72, %r15;
	shr.u64 	%rd39, %rd37, 1;
	shr.u64 	%rd40, %rd39, %r24;
	or.b64  	%rd72, %rd38, %rd40;
$L__BB4_6:
	and.b32  	%r25, %r1, -2147483648;
	shr.u64 	%rd41, %rd71, 62;
	cvt.u32.u64 	%r26, %rd41;
	mov.b64 	{%r27, %r28}, %rd71;
	mov.b64 	{%r29, %r30}, %rd72;
	shf.l.wrap.b32 	%r31, %r30, %r27, 2;
	shf.l.wrap.b32 	%r32, %r27, %r28, 2;
	mov.b64 	%rd42, {%r31, %r32};
	shl.b64 	%rd43, %rd72, 2;
	shr.u64 	%rd44, %rd42, 63;
	cvt.u32.u64 	%r33, %rd44;
	add.s32 	%r34, %r33, %r26;
	setp.eq.s32 	%p6, %r25, 0;
	neg.s32 	%r35, %r34;
	selp.b32 	%r46, %r34, %r35, %p6;
	setp.gt.s64 	%p7, %rd42, -1;
	mov.b64 	%rd45, 0;
	{
	.reg .u32 %r0, %r1, %r2, %r3, %a0, %a1, %a2, %a3, %b0, %b1, %b2, %b3;
	mov.b64 	{%a0,%a1}, %rd45;
	mov.b64 	{%a2,%a3}, %rd45;
	mov.b64 	{%b0,%b1}, %rd43;
	mov.b64 	{%b2,%b3}, %rd42;
	sub.cc.u32 	%r0, %a0, %b0;
	subc.cc.u32 	%r1, %a1, %b1;
	subc.cc.u32 	%r2, %a2, %b2;
	subc.u32 	%r3, %a3, %b3;
	mov.b64 	%rd46, {%r0,%r1};
	mov.b64 	%rd47, {%r2,%r3};
	}
	xor.b32  	%r36, %r25, -2147483648;
	selp.b64 	%rd73, %rd42, %rd47, %p7;
	selp.b64 	%rd14, %rd43, %rd46, %p7;
	selp.b32 	%r17, %r25, %r36, %p7;
	clz.b64 	%r37, %rd73;
	cvt.u64.u32 	%rd15, %r37;
	setp.eq.s32 	%p8, %r37, 0;
	@%p8 bra 	$L__BB4_8;
	cvt.u32.u64 	%r38, %rd15;
	and.b32  	%r39, %r38, 63;
	shl.b64 	%rd48, %rd73, %r39;
	shr.u64 	%rd49, %rd14, 1;
	not.b32 	%r40, %r38;
	and.b32  	%r41, %r40, 63;
	shr.u64 	%rd50, %rd49, %r41;
	or.b64  	%rd73, %rd48, %rd50;
$L__BB4_8:
	mov.b64 	%rd51, -3958705157555305931;
	{
	.reg .u32 %r0, %r1, %r2, %r3, %alo, %ahi, %blo, %bhi;
	mov.b64 	{%alo,%ahi}, %rd73;
	mov.b64 	{%blo,%bhi}, %rd51;
	mul.lo.u32 	%r0, %alo, %blo;
	mul.hi.u32 	%r1, %alo, %blo;
	mad.lo.cc.u32 	%r1, %alo, %bhi, %r1;
	madc.hi.u32 	%r2, %alo, %bhi, 0;
	mad.lo.cc.u32 	%r1, %ahi, %blo, %r1;
	madc.hi.cc.u32 	%r2, %ahi, %blo, %r2;
	madc.hi.u32 	%r3, %ahi, %bhi, 0;
	mad.lo.cc.u32 	%r2, %ahi, %bhi, %r2;
	addc.u32 	%r3, %r3, 0;
	mov.b64 	%rd52, {%r0,%r1};
	mov.b64 	%rd53, {%r2,%r3};
	}
	setp.gt.s64 	%p9, %rd53, 0;
	{
	.reg .u32 %r0, %r1, %r2, %r3, %a0, %a1, %a2, %a3, %b0, %b1, %b2, %b3;
	mov.b64 	{%a0,%a1}, %rd52;
	mov.b64 	{%a2,%a3}, %rd53;
	mov.b64 	{%b0,%b1}, %rd52;
	mov.b64 	{%b2,%b3}, %rd53;
	add.cc.u32 	%r0, %a0, %b0;
	addc.cc.u32 	%r1, %a1, %b1;
	addc.cc.u32 	%r2, %a2, %b2;
	addc.u32 	%r3, %a3, %b3;
	mov.b64 	%rd54, {%r0,%r1};
	mov.b64 	%rd55, {%r2,%r3};
	}
	selp.b64 	%rd56, %rd55, %rd53, %p9;
	selp.s64 	%rd57, -1, 0, %p9;
	sub.s64 	%rd58, %rd57, %rd15;
	cvt.u64.u32 	%rd59, %r17;
	shl.b64 	%rd60, %rd59, 32;
	add.s64 	%rd61, %rd56, 1;
	shr.u64 	%rd62, %rd61, 10;
	add.s64 	%rd63, %rd62, 1;
	shr.u64 	%rd64, %rd63, 1;
	shl.b64 	%rd65, %rd58, 52;
	add.s64 	%rd66, %rd65, %rd64;
	add.s64 	%rd67, %rd66, 4602678819172646912;
	or.b64  	%rd68, %rd67, %rd60;
	mov.b64 	%fd4, %rd68;
$L__BB4_9:
	st.param.f64 	[func_retval0], %fd4;
	st.param.b32 	[func_retval0+8], %r46;
	ret;

}


// ===== COMPILED SASS (sm_100) =====

	.target	sm_100

	.elftype	@"ET_EXEC"


//--------------------- .note.nv.tkinfo           --------------------------
	.section	.note.nv.tkinfo,"",@"SHT_NOTE"
	.sectionflags	@"SHF_NOTE_NV_TKINFO"
	.tkinfo
        /*0018*/ 	.word	0x00000002
        /*0030*/ 	.string	""
        /*0030*/ 	.string	"ptxas"
        /*0030*/ 	.string	"Cuda compilation tools, release 13.0, V13.0.88"
        /*0030*/ 	.string	"Build cuda_13.0.r13.0/compiler.36424714_0"
        /*0030*/ 	.string	"-arch sm_100 -m 64 "



//--------------------- .note.nv.cuinfo           --------------------------
	.section	.note.nv.cuinfo,"",@"SHT_NOTE"
	.sectionflags	@"SHF_NOTE_NV_CUINFO"
        /*0018*/ 	.short	0x0002
        /*001a*/ 	.short	0x0064
        /*001c*/ 	.short	0x0082
	.zero		2


//--------------------- .nv.info                  --------------------------
	.section	.nv.info,"",@"SHT_CUDA_INFO"
	.align	4


	//----- nvinfo : EIATTR_REGCOUNT
	.align		4
        /*0000*/ 	.byte	0x04, 0x2f
        /*0002*/ 	.short	(.L_2 - .L_1)
	.align		4
.L_1:
        /*0004*/ 	.word	index@(_Z16llg_quat_apply_1idPdS_S_S_S_S_S_S_S_S_S_)
        /*0008*/ 	.word	0x00000023


	//----- nvinfo : EIATTR_FRAME_SIZE
	.align		4
.L_2:
        /*000c*/ 	.byte	0x04, 0x11
        /*000e*/ 	.short	(.L_4 - .L_3)
	.align		4
.L_3:
        /*0010*/ 	.word	index@($__internal_4_$__cuda_sm20_dsqrt_rn_f64_mediumpath_v1)
        /*0014*/ 	.word	0x00000000


	//----- nvinfo : EIATTR_FRAME_SIZE
	.align		4
.L_4:
        /*0018*/ 	.byte	0x04, 0x11
        /*001a*/ 	.short	(.L_6 - .L_5)
	.align		4
.L_5:
        /*001c*/ 	.word	index@($__internal_3_$__cuda_sm20_div_rn_f64_full)
        /*0020*/ 	.word	0x00000000


	//----- nvinfo : EIATTR_FRAME_SIZE
	.align		4
.L_6:
        /*0024*/ 	.byte	0x04, 0x11
        /*0026*/ 	.short	(.L_8 - .L_7)
	.align		4
.L_7:
        /*0028*/ 	.word	index@(_Z16llg_quat_apply_1idPdS_S_S_S_S_S_S_S_S_S_)
        /*002c*/ 	.word	0x00000000


	//----- nvinfo : EIATTR_REGCOUNT
	.align		4
.L_8:
        /*0030*/ 	.byte	0x04, 0x2f
        /*0032*/ 	.short	(.L_10 - .L_9)
	.align		4
.L_9:
        /*0034*/ 	.word	index@(_Z16llg_quat_apply_2iPdS_S_S_S_S_S_dd)
        /*0038*/ 	.word	0x00000020


	//----- nvinfo : EIATTR_FRAME_SIZE
	.align		4
.L_10:
        /*003c*/ 	.byte	0x04, 0x11
        /*003e*/ 	.short	(.L_12 - .L_11)
	.align		4
.L_11:
        /*0040*/ 	.word	index@($_Z16llg_quat_apply_2iPdS_S_S_S_S_S_dd$__internal_trig_reduction_slowpathd)
        /*0044*/ 	.word	0x00000028


	//----- nvinfo : EIATTR_FRAME_SIZE
	.align		4
.L_12:
        /*0048*/ 	.byte	0x04, 0x11
        /*004a*/ 	.short	(.L_14 - .L_13)
	.align		4
.L_13:
        /*004c*/ 	.word	index@($__internal_2_$__cuda_sm20_dblrcp_rn_slowpath_v3)
        /*0050*/ 	.word	0x00000028


	//----- nvinfo : EIATTR_FRAME_SIZE
	.align		4
.L_14:
        /*0054*/ 	.byte	0x04, 0x11
        /*0056*/ 	.short	(.L_16 - .L_15)
	.align		4
.L_15:
        /*0058*/ 	.word	index@(_Z16llg_quat_apply_2iPdS_S_S_S_S_S_dd)
        /*005c*/ 	.word	0x00000028


	//----- nvinfo : EIATTR_REGCOUNT
	.align		4
.L_16:
        /*0060*/ 	.byte	0x04, 0x2f
        /*0062*/ 	.short	(.L_18 - .L_17)
	.align		4
.L_17:
        /*0064*/ 	.word	index@(_Z16llg_quat_apply_3iPdS_S_S_S_S_S_S_S_S_S_S_)
        /*0068*/ 	.word	0x0000001a


	//----- nvinfo : EIATTR_FRAME_SIZE
	.align		4
.L_18:
        /*006c*/ 	.byte	0x04, 0x11
        /*006e*/ 	.short	(.L_20 - .L_19)
	.align		4
.L_19:
        /*0070*/ 	.word	index@($__internal_1_$__cuda_sm20_dsqrt_rn_f64_mediumpath_v1)
        /*0074*/ 	.word	0x00000000


	//----- nvinfo : EIATTR_FRAME_SIZE
	.align		4
.L_20:
        /*0078*/ 	.byte	0x04, 0x11
        /*007a*/ 	.short	(.L_22 - .L_21)
	.align		4
.L_21:
        /*007c*/ 	.word	index@($__internal_0_$__cuda_sm20_div_rn_f64_full)
        /*0080*/ 	.word	0x00000000


	//----- nvinfo : EIATTR_FRAME_SIZE
	.align		4
.L_22:
        /*0084*/ 	.byte	0x04, 0x11
        /*0086*/ 	.short	(.L_24 - .L_23)
	.align		4
.L_23:
        /*0088*/ 	.word	index@(_Z16llg_quat_apply_3iPdS_S_S_S_S_S_S_S_S_S_S_)
        /*008c*/ 	.word	0x00000000


	//----- nvinfo : EIATTR_REGCOUNT
	.align		4
.L_24:
        /*0090*/ 	.byte	0x04, 0x2f
        /*0092*/ 	.short	(.L_26 - .L_25)
	.align		4
.L_25:
        /*0094*/ 	.word	index@(_Z16llg_quat_apply_4iPdS_S_S_S_S_S_)
        /*0098*/ 	.word	0x00000014


	//----- nvinfo : EIATTR_FRAME_SIZE
	.align		4
.L_26:
        /*009c*/ 	.byte	0x04, 0x11
        /*009e*/ 	.short	(.L_28 - .L_27)
	.align		4
.L_27:
        /*00a0*/ 	.word	index@(_Z16llg_quat_apply_4iPdS_S_S_S_S_S_)
        /*00a4*/ 	.word	0x00000000


	//----- nvinfo : EIATTR_MIN_STACK_SIZE
	.align		4
.L_28:
        /*00a8*/ 	.byte	0x04, 0x12
        /*00aa*/ 	.short	(.L_30 - .L_29)
	.align		4
.L_29:
        /*00ac*/ 	.word	index@(_Z16llg_quat_apply_4iPdS_S_S_S_S_S_)
        /*00b0*/ 	.word	0x00000000


	//----- nvinfo : EIATTR_MIN_STACK_SIZE
	.align		4
.L_30:
        /*00b4*/ 	.byte	0x04, 0x12
        /*00b6*/ 	.short	(.L_32 - .L_31)
	.align		4
.L_31:
        /*00b8*/ 	.word	index@(_Z16llg_quat_apply_3iPdS_S_S_S_S_S_S_S_S_S_S_)
        /*00bc*/ 	.word	0x00000000


	//----- nvinfo : EIATTR_MIN_STACK_SIZE
	.align		4
.L_32:
        /*00c0*/ 	.byte	0x04, 0x12
        /*00c2*/ 	.short	(.L_34 - .L_33)
	.align		4
.L_33:
        /*00c4*/ 	.word	index@(_Z16llg_quat_apply_2iPdS_S_S_S_S_S_dd)
        /*00c8*/ 	.word	0x00000028


	//----- nvinfo : EIATTR_MIN_STACK_SIZE
	.align		4
.L_34:
        /*00cc*/ 	.byte	0x04, 0x12
        /*00ce*/ 	.short	(.L_36 - .L_35)
	.align		4
.L_35:
        /*00d0*/ 	.word	index@(_Z16llg_quat_apply_1idPdS_S_S_S_S_S_S_S_S_S_)
        /*00d4*/ 	.word	0x00000000
.L_36:


//--------------------- .nv.compat                --------------------------
	.section	.nv.compat,"",@"SHT_CUDA_COMPAT_INFO"
	.align	4
        /*0000*/ 	.byte	0x02, 0x09, 0x00, 0x00, 0x02, 0x02, 0x01, 0x00, 0x02, 0x05, 0x05, 0x00, 0x03, 0x07, 0x01, 0x01
        /*0010*/ 	.byte	0x02, 0x03, 0x00, 0x00, 0x02, 0x06, 0x01, 0x00, 0x04, 0x0b, 0x08, 0x00, 0x01, 0x00, 0x00, 0x00
        /*0020*/ 	.byte	0x00, 0x00, 0x00, 0x00


//--------------------- .nv.info._Z16llg_quat_apply_4iPdS_S_S_S_S_S_ --------------------------
	.section	.nv.info._Z16llg_quat_apply_4iPdS_S_S_S_S_S_,"",@"SHT_CUDA_INFO"
	.sectionflags	@""
	.align	4


	//----- nvinfo : EIATTR_CUDA_API_VERSION
	.align		4
        /*0000*/ 	.byte	0x04, 0x37
        /*0002*/ 	.short	(.L_38 - .L_37)
.L_37:
        /*0004*/ 	.word	0x00000082


	//----- nvinfo : EIATTR_KPARAM_INFO
	.align		4
.L_38:
        /*0008*/ 	.byte	0x04, 0x17
        /*000a*/ 	.short	(.L_40 - .L_39)
.L_39:
        /*000c*/ 	.word	0x00000000
        /*0010*/ 	.short	0x0007
        /*0012*/ 	.short	0x0038
        /*0014*/ 	.byte	0x00, 0xf5, 0x21, 0x00


	//----- nvinfo : EIATTR_KPARAM_INFO
	.align		4
.L_40:
        /*0018*/ 	.byte	0x04, 0x17
        /*001a*/ 	.short	(.L_42 - .L_41)
.L_41:
        /*001c*/ 	.word	0x00000000
        /*0020*/ 	.short	0x0006
        /*0022*/ 	.short	0x0030
        /*0024*/ 	.byte	0x00, 0xf5, 0x21, 0x00


	//----- nvinfo : EIATTR_KPARAM_INFO
	.align		4
.L_42:
        /*0028*/ 	.byte	0x04, 0x17
        /*002a*/ 	.short	(.L_44 - .L_43)
.L_43:
        /*002c*/ 	.word	0x00000000
        /*0030*/ 	.short	0x0005
        /*0032*/ 	.short	0x0028
        /*0034*/ 	.byte	0x00, 0xf5, 0x21, 0x00


	//----- nvinfo : EIATTR_KPARAM_INFO
	.align		4
.L_44:
        /*0038*/ 	.byte	0x04, 0x17
        /*003a*/ 	.short	(.L_46 - .L_45)
.L_45:
        /*003c*/ 	.word	0x00000000
        /*0040*/ 	.short	0x0004
        /*0042*/ 	.short	0x0020
        /*0044*/ 	.byte	0x00, 0xf5, 0x21, 0x00


	//----- nvinfo : EIATTR_KPARAM_INFO
	.align		4
.L_46:
        /*0048*/ 	.byte	0x04, 0x17
        /*004a*/ 	.short	(.L_48 - .L_47)
.L_47:
        /*004c*/ 	.word	0x00000000
        /*0050*/ 	.short	0x0003
        /*0052*/ 	.short	0x0018
        /*0054*/ 	.byte	0x00, 0xf5, 0x21, 0x00


	//----- nvinfo : EIATTR_KPARAM_INFO
	.align		4
.L_48:
        /*0058*/ 	.byte	0x04, 0x17
        /*005a*/ 	.short	(.L_50 - .L_49)
.L_49:
        /*005c*/ 	.word	0x00000000
        /*0060*/ 	.short	0x0002
        /*0062*/ 	.short	0x0010
        /*0064*/ 	.byte	0x00, 0xf5, 0x21, 0x00


	//----- nvinfo : EIATTR_KPARAM_INFO
	.align		4
.L_50:
        /*0068*/ 	.byte	0x04, 0x17
        /*006a*/ 	.short	(.L_52 - .L_51)
.L_51:
        /*006c*/ 	.word	0x00000000
        /*0070*/ 	.short	0x0001
        /*0072*/ 	.short	0x0008
        /*0074*/ 	.byte	0x00, 0xf5, 0x21, 0x00


	//----- nvinfo : EIATTR_KPARAM_INFO
	.align		4
.L_52:
        /*0078*/ 	.byte	0x04, 0x17
        /*007a*/ 	.short	(.L_54 - .L_53)
.L_53:
        /*007c*/ 	.word	0x00000000
        /*0080*/ 	.short	0x0000
        /*0082*/ 	.short	0x0000
        /*0084*/ 	.byte	0x00, 0xf0, 0x11, 0x00


	//----- nvinfo : EIATTR_SPARSE_MMA_MASK
	.align		4
.L_54:
        /*0088*/ 	.byte	0x03, 0x50
        /*008a*/ 	.short	0x0000


	//----- nvinfo : EIATTR_MAXREG_COUNT
	.align		4
        /*008c*/ 	.byte	0x03, 0x1b
        /*008e*/ 	.short	0x00ff


	//----- nvinfo : EIATTR_MERCURY_ISA_VERSION
	.align		4
        /*0090*/ 	.byte	0x03, 0x5f
        /*0092*/ 	.short	0x0101


	//----- nvinfo : EIATTR_VRC_CTA_INIT_COUNT
	.align		4
        /*0094*/ 	.byte	0x02, 0x4a
	.zero		1
	.zero		1


	//----- nvinfo : EIATTR_EXIT_INSTR_OFFSETS
	.align		4
        /*0098*/ 	.byte	0x04, 0x1c
        /*009a*/ 	.short	(.L_56 - .L_55)


	//   ....[0]....
.L_55:
        /*009c*/ 	.word	0x00000070


	//   ....[1]....
        /*00a0*/ 	.word	0x000000d0


	//   ....[2]....
        /*00a4*/ 	.word	0x00000250


	//----- nvinfo : EIATTR_CBANK_PARAM_SIZE
	.align		4
.L_56:
        /*00a8*/ 	.byte	0x03, 0x19
        /*00aa*/ 	.short	0x0040


	//----- nvinfo : EIATTR_PARAM_CBANK
	.align		4
        /*00ac*/ 	.byte	0x04, 0x0a
        /*00ae*/ 	.short	(.L_58 - .L_57)
	.align		4
.L_57:
        /*00b0*/ 	.word	index@(.nv.constant0._Z16llg_quat_apply_4iPdS_S_S_S_S_S_)
        /*00b4*/ 	.short	0x0380
        /*00b6*/ 	.short	0x0040


	//----- nvinfo : EIATTR_SW_WAR
	.align		4
.L_58:
        /*00b8*/ 	.byte	0x04, 0x36
        /*00ba*/ 	.short	(.L_60 - .L_59)
.L_59:
        /*00bc*/ 	.word	0x00000008
.L_60:


//--------------------- .nv.info._Z16llg_quat_apply_3iPdS_S_S_S_S_S_S_S_S_S_S_ --------------------------
	.section	.nv.info._Z16llg_quat_apply_3iPdS_S_S_S_S_S_S_S_S_S_S_,"",@"SHT_CUDA_INFO"
	.sectionflags	@""
	.align	4


	//----- nvinfo : EIATTR_CUDA_API_VERSION
	.align		4
        /*0000*/ 	.byte	0x04, 0x37
        /*0002*/ 	.short	(.L_62 - .L_61)
.L_61:
        /*0004*/ 	.word	0x00000082


	//----- nvinfo : EIATTR_KPARAM_INFO
	.align		4
.L_62:
        /*0008*/ 	.byte	0x04, 0x17
        /*000a*/ 	.short	(.L_64 - .L_63)
.L_63:
        /*000c*/ 	.word	0x00000000
        /*0010*/ 	.short	0x000c
        /*0012*/ 	.short	0x0060
        /*0014*/ 	.byte	0x00, 0xf5, 0x21, 0x00


	//----- nvinfo : EIATTR_KPARAM_INFO
	.align		4
.L_64:
        /*0018*/ 	.byte	0x04, 0x17
        /*001a*/ 	.short	(.L_66 - .L_65)
.L_65:
        /*001c*/ 	.word	0x00000000
        /*0020*/ 	.short	0x000b
        /*0022*/ 	.short	0x0058
        /*0024*/ 	.byte	0x00, 0xf5, 0x21, 0x00


	//----- nvinfo : EIATTR_KPARAM_INFO
	.align		4
.L_66:
        /*0028*/ 	.byte	0x04, 0x17
        /*002a*/ 	.short	(.L_68 - .L_67)
.L_67:
        /*002c*/ 	.word	0x00000000
        /*0030*/ 	.short	0x000a
        /*0032*/ 	.short	0x0050
        /*0034*/ 	.byte	0x00, 0xf5, 0x21, 0x00


	//----- nvinfo : EIATTR_KPARAM_INFO
	.align		4
.L_68:
        /*0038*/ 	.byte	0x04, 0x17
        /*003a*/ 	.short	(.L_70 - .L_69)
.L_69:
        /*003c*/ 	.word	0x00000000
        /*0040*/ 	.short	0x0009
        /*0042*/ 	.short	0x0048
        /*0044*/ 	.byte	0x00, 0xf5, 0x21, 0x00


	//----- nvinfo : EIATTR_KPARAM_INFO
	.align		4
.L_70:
        /*0048*/ 	.byte	0x04, 0x17
        /*004a*/ 	.short	(.L_72 - .L_71)
.L_71:
        /*004c*/ 	.word	0x00000000
        /*0050*/ 	.short	0x0008
        /*0052*/ 	.short	0x0040
        /*0054*/ 	.byte	0x00, 0xf5, 0x21, 0x00


	//----- nvinfo : EIATTR_KPARAM_INFO
	.align		4
.L_72:
        /*0058*/ 	.byte	0x04, 0x17
        /*005a*/ 	.short	(.L_74 - .L_73)
.L_73:
        /*005c*/ 	.word	0x00000000
        /*0060*/ 	.short	0x0007
        /*0062*/ 	.short	0x0038
        /*0064*/ 	.byte	0x00, 0xf5, 0x21, 0x00


	//----- nvinfo : EIATTR_KPARAM_INFO
	.align		4
.L_74:
        /*0068*/ 	.byte	0x04, 0x17
        /*006a*/ 	.short	(.L_76 - .L_75)
.L_75:
        /*006c*/ 	.word	0x00000000
        /*0070*/ 	.short	0x0006
        /*0072*/ 	.short	0x0030
        /*0074*/ 	.byte	0x00, 0xf5, 0x21, 0x00


	//----- nvinfo : EIATTR_KPARAM_INFO
	.align		4
.L_76:
        /*0078*/ 	.byte	0x04, 0x17
        /*007a*/ 	.short	(.L_78 - .L_77)
.L_77:
        /*007c*/ 	.word	0x00000000
        /*0080*/ 	.short	0x0005
        /*0082*/ 	.short	0x0028
        /*0084*/ 	.byte	0x00, 0xf5, 0x21, 0x00


	//----- nvinfo : EIATTR_KPARAM_INFO
	.align		4
.L_78:
        /*0088*/ 	.byte	0x04, 0x17
        /*008a*/ 	.short	(.L_80 - .L_79)
.L_79:
        /*008c*/ 	.word	0x00000000
        /*0090*/ 	.short	0x0004
        /*0092*/ 	.short	0x0020
        /*0094*/ 	.byte	0x00, 0xf5, 0x21, 0x00


	//----- nvinfo : EIATTR_KPARAM_INFO
	.align		4
.L_80:
        /*0098*/ 	.byte	0x04, 0x17
        /*009a*/ 	.short	(.L_82 - .L_81)
.L_81:
        /*009c*/ 	.word	0x00000000
        /*00a0*/ 	.short	0x0003
        /*00a2*/ 	.short	0x0018
        /*00a4*/ 	.byte	0x00, 0xf5, 0x21, 0x00


	//----- nvinfo : EIATTR_KPARAM_INFO
	.align		4
.L_82:
        /*00a8*/ 	.byte	0x04, 0x17
        /*00aa*/ 	.short	(.L_84 - .L_83)
.L_83:
        /*00ac*/ 	.word	0x00000000
        /*00b0*/ 	.short	0x0002
        /*00b2*/ 	.short	0x0010
        /*00b4*/ 	.byte	0x00, 0xf5, 0x21, 0x00


	//----- nvinfo : EIATTR_KPARAM_INFO
	.align		4
.L_84:
        /*00b8*/ 	.byte	0x04, 0x17
        /*00ba*/ 	.short	(.L_86 - .L_85)
.L_85:
        /*00bc*/ 	.word	0x00000000
        /*00c0*/ 	.short	0x0001
        /*00c2*/ 	.short	0x0008
        /*00c4*/ 	.byte	0x00, 0xf5, 0x21, 0x00


	//----- nvinfo : EIATTR_KPARAM_INFO
	.align		4
.L_86:
        /*00c8*/ 	.byte	0x04, 0x17
        /*00ca*/ 	.short	(.L_88 - .L_87)
.L_87:
        /*00cc*/ 	.word	0x00000000
        /*00d0*/ 	.short	0x0000
        /*00d2*/ 	.short	0x0000
        /*00d4*/ 	.byte	0x00, 0xf0, 0x11, 0x00


	//----- nvinfo : EIATTR_SPARSE_MMA_MASK
	.align		4
.L_88:
        /*00d8*/ 	.byte	0x03, 0x50
        /*00da*/ 	.short	0x0000


	//----- nvinfo : EIATTR_MAXREG_COUNT
	.align		4
        /*00dc*/ 	.byte	0x03, 0x1b
        /*00de*/ 	.short	0x00ff


	//----- nvinfo : EIATTR_MERCURY_ISA_VERSION
	.align		4
        /*00e0*/ 	.byte	0x03, 0x5f
        /*00e2*/ 	.short	0x0101


	//----- nvinfo : EIATTR_VRC_CTA_INIT_COUNT
	.align		4
        /*00e4*/ 	.byte	0x02, 0x4a
	.zero		1
	.zero		1


	//----- nvinfo : EIATTR_EXIT_INSTR_OFFSETS
	.align		4
        /*00e8*/ 	.byte	0x04, 0x1c
        /*00ea*/ 	.short	(.L_90 - .L_89)


	//   ....[0]....
.L_89:
        /*00ec*/ 	.word	0x00000070


	//   ....[1]....
        /*00f0*/ 	.word	0x00000260


	//   ....[2]....
        /*00f4*/ 	.word	0x000005e0


	//   ....[3]....
        /*00f8*/ 	.word	0x00000770


	//----- nvinfo : EIATTR_CRS_STACK_SIZE
	.align		4
.L_90:
        /*00fc*/ 	.byte	0x04, 0x1e
        /*00fe*/ 	.short	(.L_92 - .L_91)
.L_91:
        /*0100*/ 	.word	0x00000000


	//----- nvinfo : EIATTR_CBANK_PARAM_SIZE
	.align		4
.L_92:
        /*0104*/ 	.byte	0x03, 0x19
        /*0106*/ 	.short	0x0068


	//----- nvinfo : EIATTR_PARAM_CBANK
	.align		4
        /*0108*/ 	.byte	0x04, 0x0a
        /*010a*/ 	.short	(.L_94 - .L_93)
	.align		4
.L_93:
        /*010c*/ 	.word	index@(.nv.constant0._Z16llg_quat_apply_3iPdS_S_S_S_S_S_S_S_S_S_S_)
        /*0110*/ 	.short	0x0380
        /*0112*/ 	.short	0x0068


	//----- nvinfo : EIATTR_SW_WAR
	.align		4
.L_94:
        /*0114*/ 	.byte	0x04, 0x36
        /*0116*/ 	.short	(.L_96 - .L_95)
.L_95:
        /*0118*/ 	.word	0x00000008
.L_96:


//--------------------- .nv.info._Z16llg_quat_apply_2iPdS_S_S_S_S_S_dd --------------------------
	.section	.nv.info._Z16llg_quat_apply_2iPdS_S_S_S_S_S_dd,"",@"SHT_CUDA_INFO"
	.sectionflags	@""
	.align	4


	//----- nvinfo : EIATTR_CUDA_API_VERSION
	.align		4
        /*0000*/ 	.byte	0x04, 0x37
        /*0002*/ 	.short	(.L_98 - .L_97)
.L_97:
        /*0004*/ 	.word	0x00000082


	//----- nvinfo : EIATTR_KPARAM_INFO
	.align		4
.L_98:
        /*0008*/ 	.byte	0x04, 0x17
        /*000a*/ 	.short	(.L_100 - .L_99)
.L_99:
        /*000c*/ 	.word	0x00000000
        /*0010*/ 	.short	0x0009
        /*0012*/ 	.short	0x0048
        /*0014*/ 	.byte	0x00, 0xf0, 0x21, 0x00


	//----- nvinfo : EIATTR_KPARAM_INFO
	.align		4
.L_100:
        /*0018*/ 	.byte	0x04, 0x17
        /*001a*/ 	.short	(.L_102 - .L_101)
.L_101:
        /*001c*/ 	.word	0x00000000
        /*0020*/ 	.short	0x0008
        /*0022*/ 	.short	0x0040
        /*0024*/ 	.byte	0x00, 0xf0, 0x21, 0x00


	//----- nvinfo : EIATTR_KPARAM_INFO
	.align		4
.L_102:
        /*0028*/ 	.byte	0x04, 0x17
        /*002a*/ 	.short	(.L_104 - .L_103)
.L_103:
        /*002c*/ 	.word	0x00000000
        /*0030*/ 	.short	0x0007
        /*0032*/ 	.short	0x0038
        /*0034*/ 	.byte	0x00, 0xf5, 0x21, 0x00


	//----- nvinfo : EIATTR_KPARAM_INFO
	.align		4
.L_104:
        /*0038*/ 	.byte	0x04, 0x17
        /*003a*/ 	.short	(.L_106 - .L_105)
.L_105:
        /*003c*/ 	.word	0x00000000
        /*0040*/ 	.short	0x0006
        /*0042*/ 	.short	0x0030
        /*0044*/ 	.byte	0x00, 0xf5, 0x21, 0x00


	//----- nvinfo : EIATTR_KPARAM_INFO
	.align		4
.L_106:
        /*0048*/ 	.byte	0x04, 0x17
        /*004a*/ 	.short	(.L_108 - .L_107)
.L_107:
        /*004c*/ 	.word	0x00000000
        /*0050*/ 	.short	0x0005
        /*0052*/ 	.short	0x0028
        /*0054*/ 	.byte	0x00, 0xf5, 0x21, 0x00


	//----- nvinfo : EIATTR_KPARAM_INFO
	.align		4
.L_108:
        /*0058*/ 	.byte	0x04, 0x17
        /*005a*/ 	.short	(.L_110 - .L_109)
.L_109:
        /*005c*/ 	.word	0x00000000
        /*0060*/ 	.short	0x0004
        /*0062*/ 	.short	0x0020
        /*0064*/ 	.byte	0x00, 0xf5, 0x21, 0x00


	//----- nvinfo : EIATTR_KPARAM_INFO
	.align		4
.L_110:
        /*0068*/ 	.byte	0x04, 0x17
        /*006a*/ 	.short	(.L_112 - .L_111)
.L_111:
        /*006c*/ 	.word	0x00000000
        /*0070*/ 	.short	0x0003
        /*0072*/ 	.short	0x0018
        /*0074*/ 	.byte	0x00, 0xf5, 0x21, 0x00


	//----- nvinfo : EIATTR_KPARAM_INFO
	.align		4
.L_112:
        /*0078*/ 	.byte	0x04, 0x17
        /*007a*/ 	.short	(.L_114 - .L_113)
.L_113:
        /*007c*/ 	.word	0x00000000
        /*0080*/ 	.short	0x0002
        /*0082*/ 	.short	0x0010
        /*0084*/ 	.byte	0x00, 0xf5, 0x21, 0x00


	//----- nvinfo : EIATTR_KPARAM_INFO
	.align		4
.L_114:
        /*0088*/ 	.byte	0x04, 0x17
        /*008a*/ 	.short	(.L_116 - .L_115)
.L_115:
        /*008c*/ 	.word	0x00000000
        /*0090*/ 	.short	0x0001
        /*0092*/ 	.short	0x0008
        /*0094*/ 	.byte	0x00, 0xf5, 0x21, 0x00


	//----- nvinfo : EIATTR_KPARAM_INFO
	.align		4
.L_116:
        /*0098*/ 	.byte	0x04, 0x17
        /*009a*/ 	.short	(.L_118 - .L_117)
.L_117:
        /*009c*/ 	.word	0x00000000
        /*00a0*/ 	.short	0x0000
        /*00a2*/ 	.short	0x0000
        /*00a4*/ 	.byte	0x00, 0xf0, 0x11, 0x00


	//----- nvinfo : EIATTR_SPARSE_MMA_MASK
	.align		4
.L_118:
        /*00a8*/ 	.byte	0x03, 0x50
        /*00aa*/ 	.short	0x0000


	//----- nvinfo : EIATTR_MAXREG_COUNT
	.align		4
        /*00ac*/ 	.byte	0x03, 0x1b
        /*00ae*/ 	.short	0x00ff


	//----- nvinfo : EIATTR_MERCURY_ISA_VERSION
	.align		4
        /*00b0*/ 	.byte	0x03, 0x5f
        /*00b2*/ 	.short	0x0101


	//----- nvinfo : EIATTR_VRC_CTA_INIT_COUNT
	.align		4
        /*00b4*/ 	.byte	0x02, 0x4a
	.zero		1
	.zero		1


	//----- nvinfo : EIATTR_EXIT_INSTR_OFFSETS
	.align		4
        /*00b8*/ 	.byte	0x04, 0x1c
        /*00ba*/ 	.short	(.L_120 - .L_119)


	//   ....[0]....
.L_119:
        /*00bc*/ 	.word	0x00000080


	//   ....[1]....
        /*00c0*/ 	.word	0x000000e0


	//   ....[2]....
        /*00c4*/ 	.word	0x00000a50


	//----- nvinfo : EIATTR_CRS_STACK_SIZE
	.align		4
.L_120:
        /*00c8*/ 	.byte	0x04, 0x1e
        /*00ca*/ 	.short	(.L_122 - .L_121)
.L_121:
        /*00cc*/ 	.word	0x00000000


	//----- nvinfo : EIATTR_CBANK_PARAM_SIZE
	.align		4
.L_122:
        /*00d0*/ 	.byte	0x03, 0x19
        /*00d2*/ 	.short	0x0050


	//----- nvinfo : EIATTR_PARAM_CBANK
	.align		4
        /*00d4*/ 	.byte	0x04, 0x0a
        /*00d6*/ 	.short	(.L_124 - .L_123)
	.align		4
.L_123:
        /*00d8*/ 	.word	index@(.nv.constant0._Z16llg_quat_apply_2iPdS_S_S_S_S_S_dd)
        /*00dc*/ 	.short	0x0380
        /*00de*/ 	.short	0x0050


	//----- nvinfo : EIATTR_SW_WAR
	.align		4
.L_124:
        /*00e0*/ 	.byte	0x04, 0x36
        /*00e2*/ 	.short	(.L_126 - .L_125)
.L_125:
        /*00e4*/ 	.word	0x00000008
.L_126:


//--------------------- .nv.info._Z16llg_quat_apply_1idPdS_S_S_S_S_S_S_S_S_S_ --------------------------
	.section	.nv.info._Z16llg_quat_apply_1idPdS_S_S_S_S_S_S_S_S_S_,"",@"SHT_CUDA_INFO"
	.sectionflags	@""
	.align	4


	//----- nvinfo : EIATTR_CUDA_API_VERSION
	.align		4
        /*0000*/ 	.byte	0x04, 0x37
        /*0002*/ 	.short	(.L_128 - .L_127)
.L_127:
        /*0004*/ 	.word	0x00000082


	//----- nvinfo : EIATTR_KPARAM_INFO
	.align		4
.L_128:
        /*0008*/ 	.byte	0x04, 0x17
        /*000a*/ 	.short	(.L_130 - .L_129)
.L_129:
        /*000c*/ 	.word	0x00000000
        /*0010*/ 	.short	0x000c
        /*0012*/ 	.short	0x0060
        /*0014*/ 	.byte	0x00, 0xf5, 0x21, 0x00


	//----- nvinfo : EIATTR_KPARAM_INFO
	.align		4
.L_130:
        /*0018*/ 	.byte	0x04, 0x17
        /*001a*/ 	.short	(.L_132 - .L_131)
.L_131:
        /*001c*/ 	.word	0x00000000
        /*0020*/ 	.short	0x000b
        /*0022*/ 	.short	0x0058
        /*0024*/ 	.byte	0x00, 0xf5, 0x21, 0x00


	//----- nvinfo : EIATTR_KPARAM_INFO
	.align		4
.L_132:
        /*0028*/ 	.byte	0x04, 0x17
        /*002a*/ 	.short	(.L_134 - .L_133)
.L_133:
        /*002c*/ 	.word	0x00000000
        /*0030*/ 	.short	0x000a
        /*0032*/ 	.short	0x0050
        /*0034*/ 	.byte	0x00, 0xf5, 0x21, 0x00


	//----- nvinfo : EIATTR_KPARAM_INFO
	.align		4
.L_134:
        /*0038*/ 	.byte	0x04, 0x17
        /*003a*/ 	.short	(.L_136 - .L_135)
.L_135:
        /*003c*/ 	.word	0x00000000
        /*0040*/ 	.short	0x0009
        /*0042*/ 	.short	0x0048
        /*0044*/ 	.byte	0x00, 0xf5, 0x21, 0x00


	//----- nvinfo : EIATTR_KPARAM_INFO
	.align		4
.L_136:
        /*0048*/ 	.byte	0x04, 0x17
        /*004a*/ 	.short	(.L_138 - .L_137)
.L_137:
        /*004c*/ 	.word	0x00000000
        /*0050*/ 	.short	0x0008
        /*0052*/ 	.short	0x0040
        /*0054*/ 	.byte	0x00, 0xf5, 0x21, 0x00


	//----- nvinfo : EIATTR_KPARAM_INFO
	.align		4
.L_138:
        /*0058*/ 	.byte	0x04, 0x17
        /*005a*/ 	.short	(.L_140 - .L_139)
.L_139:
        /*005c*/ 	.word	0x00000000
        /*0060*/ 	.short	0x0007
        /*0062*/ 	.short	0x0038
        /*0064*/ 	.byte	0x00, 0xf5, 0x21, 0x00


	//----- nvinfo : EIATTR_KPARAM_INFO
	.align		4
.L_140:
        /*0068*/ 	.byte	0x04, 0x17
        /*006a*/ 	.short	(.L_142 - .L_141)
.L_141:
        /*006c*/ 	.word	0x00000000
        /*0070*/ 	.short	0x0006
        /*0072*/ 	.short	0x0030
        /*0074*/ 	.byte	0x00, 0xf5, 0x21, 0x00


	//----- nvinfo : EIATTR_KPARAM_INFO
	.align		4
.L_142:
        /*0078*/ 	.byte	0x04, 0x17
        /*007a*/ 	.short	(.L_144 - .L_143)
.L_143:
        /*007c*/ 	.word	0x00000000
        /*0080*/ 	.short	0x0005
        /*0082*/ 	.short	0x0028
        /*0084*/ 	.byte	0x00, 0xf5, 0x21, 0x00


	//----- nvinfo : EIATTR_KPARAM_INFO
	.align		4
.L_144:
        /*0088*/ 	.byte	0x04, 0x17
        /*008a*/ 	.short	(.L_146 - .L_145)
.L_145:
        /*008c*/ 	.word	0x00000000
        /*0090*/ 	.short	0x0004
        /*0092*/ 	.short	0x0020
        /*0094*/ 	.byte	0x00, 0xf5, 0x21, 0x00


	//----- nvinfo : EIATTR_KPARAM_INFO
	.align		4
.L_146:
        /*0098*/ 	.byte	0x04, 0x17
        /*009a*/ 	.short	(.L_148 - .L_147)
.L_147:
        /*009c*/ 	.word	0x00000000
        /*00a0*/ 	.short	0x0003
        /*00a2*/ 	.short	0x0018
        /*00a4*/ 	.byte	0x00, 0xf5, 0x21, 0x00


	//----- nvinfo : EIATTR_KPARAM_INFO
	.align		4
.L_148:
        /*00a8*/ 	.byte	0x04, 0x17
        /*00aa*/ 	.short	(.L_150 - .L_149)
.L_149:
        /*00ac*/ 	.word	0x00000000
        /*00b0*/ 	.short	0x0002
        /*00b2*/ 	.short	0x0010
        /*00b4*/ 	.byte	0x00, 0xf5, 0x21, 0x00


	//----- nvinfo : EIATTR_KPARAM_INFO
	.align		4
.L_150:
        /*00b8*/ 	.byte	0x04, 0x17
        /*00ba*/ 	.short	(.L_152 - .L_151)
.L_151:
        /*00bc*/ 	.word	0x00000000
        /*00c0*/ 	.short	0x0001
        /*00c2*/ 	.short	0x0008
        /*00c4*/ 	.byte	0x00, 0xf0, 0x21, 0x00


	//----- nvinfo : EIATTR_KPARAM_INFO
	.align		4
.L_152:
        /*00c8*/ 	.byte	0x04, 0x17
        /*00ca*/ 	.short	(.L_154 - .L_153)
.L_153:
        /*00cc*/ 	.word	0x00000000
        /*00d0*/ 	.short	0x0000
        /*00d2*/ 	.short	0x0000
        /*00d4*/ 	.byte	0x00, 0xf0, 0x11, 0x00


	//----- nvinfo : EIATTR_SPARSE_MMA_MASK
	.align		4
.L_154:
        /*00d8*/ 	.byte	0x03, 0x50
        /*00da*/ 	.short	0x0000


	//----- nvinfo : EIATTR_MAXREG_COUNT
	.align		4
        /*00dc*/ 	.byte	0x03, 0x1b
        /*00de*/ 	.short	0x00ff


	//----- nvinfo : EIATTR_MERCURY_ISA_VERSION
	.align		4
        /*00e0*/ 	.byte	0x03, 0x5f
        /*00e2*/ 	.short	0x0101


	//----- nvinfo : EIATTR_VRC_CTA_INIT_COUNT
	.align		4
        /*00e4*/ 	.byte	0x02, 0x4a
	.zero		1
	.zero		1


	//----- nvinfo : EIATTR_EXIT_INSTR_OFFSETS
	.align		4
        /*00e8*/ 	.byte	0x04, 0x1c
        /*00ea*/ 	.short	(.L_156 - .L_155)


	//   ....[0]....
.L_155:
        /*00ec*/ 	.word	0x00000070


	//   ....[1]....
        /*00f0*/ 	.word	0x000007e0


	//----- nvinfo : EIATTR_CRS_STACK_SIZE
	.align		4
.L_156:
        /*00f4*/ 	.byte	0x04, 0x1e
        /*00f6*/ 	.short	(.L_158 - .L_157)
.L_157:
        /*00f8*/ 	.word	0x00000000


	//----- nvinfo : EIATTR_CBANK_PARAM_SIZE
	.align		4
.L_158:
        /*00fc*/ 	.byte	0x03, 0x19
        /*00fe*/ 	.short	0x0068


	//----- nvinfo : EIATTR_PARAM_CBANK
	.align		4
        /*0100*/ 	.byte	0x04, 0x0a
        /*0102*/ 	.short	(.L_160 - .L_159)
	.align		4
.L_159:
        /*0104*/ 	.word	index@(.nv.constant0._Z16llg_quat_apply_1idPdS_S_S_S_S_S_S_S_S_S_)
        /*0108*/ 	.short	0x0380
        /*010a*/ 	.short	0x0068


	//----- nvinfo : EIATTR_SW_WAR
	.align		4
.L_160:
        /*010c*/ 	.byte	0x04, 0x36
        /*010e*/ 	.short	(.L_162 - .L_161)
.L_161:
        /*0110*/ 	.word	0x00000008
.L_162:


//--------------------- .nv.callgraph             --------------------------
	.section	.nv.callgraph,"",@"SHT_CUDA_CALLGRAPH"
	.align	4
	.sectionentsize	8
	.align		4
        /*0000*/ 	.word	0x00000000
	.align		4
        /*0004*/ 	.word	0xffffffff
	.align		4
        /*0008*/ 	.word	0x00000000
	.align		4
        /*000c*/ 	.word	0xfffffffe
	.align		4
        /*0010*/ 	.word	0x00000000
	.align		4
        /*0014*/ 	.word	0xfffffffd
	.align		4
        /*0018*/ 	.word	0x00000000
	.align		4
        /*001c*/ 	.word	0xfffffffc


//--------------------- .nv.constant4             --------------------------
	.section	.nv.constant4,"a",@progbits
	.align	8
	.align		8
.nv.constant4:
        /*0000*/ 	.dword	__cudart_i2opi_d


//--------------------- .text._Z16llg_quat_apply_4iPdS_S_S_S_S_S_ --------------------------
	.section	.text._Z16llg_quat_apply_4iPdS_S_S_S_S_S_,"ax",@progbits
	.align	128
        .global         _Z16llg_quat_apply_4iPdS_S_S_S_S_S_
        .type           _Z16llg_quat_apply_4iPdS_S_S_S_S_S_,@function
        .size           _Z16llg_quat_apply_4iPdS_S_S_S_S_S_,(.L_x_54 - _Z16llg_quat_apply_4iPdS_S_S_S_S_S_)
        .other          _Z16llg_quat_apply_4iPdS_S_S_S_S_S_,@"STO_CUDA_ENTRY STV_DEFAULT"
_Z16llg_quat_apply_4iPdS_S_S_S_S_S_:
.text._Z16llg_quat_apply_4iPdS_S_S_S_S_S_:
[----:B------:R-:W-:Y:S01]  /*0000*/  LDC R1, c[0x0][0x37c] ;  /* 0x0000df00ff017b82 */ /* 0x000fe20000000800 */
[----:B------:R-:W0:Y:S01]  /*0010*/  S2R R0, SR_CTAID.X ;  /* 0x0000000000007919 */ /* 0x000e220000002500 */
[----:B------:R-:W0:Y:S01]  /*0020*/  LDCU UR4, c[0x0][0x360] ;  /* 0x00006c00ff0477ac */ /* 0x000e220008000800 */
[----:B------:R-:W0:Y:S01]  /*0030*/  S2R R3, SR_TID.X ;  /* 0x0000000000037919 */ /* 0x000e220000002100 */
[----:B------:R-:W1:Y:S01]  /*0040*/  LDCU UR5, c[0x0][0x380] ;  /* 0x00007000ff0577ac */ /* 0x000e620008000800 */
[----:B0-----:R-:W-:-:S05]  /*0050*/  IMAD R0, R0, UR4, R3 ;  /* 0x0000000400007c24 */ /* 0x001fca000f8e0203 */
[----:B-1----:R-:W-:-:S13]  /*0060*/  ISETP.GE.AND P0, PT, R0, UR5, PT ;  /* 0x0000000500007c0c */ /* 0x002fda000bf06270 */
[----:B------:R-:W-:Y:S05]  /*0070*/  @P0 EXIT ;  /* 0x000000000000094d */ /* 0x000fea0003800000 */
[----:B------:R-:W0:Y:S01]  /*0080*/  LDC.64 R2, c[0x0][0x3a0] ;  /* 0x0000e800ff027b82 */ /* 0x000e220000000a00 */
[----:B------:R-:W1:Y:S01]  /*0090*/  LDCU.64 UR4, c[0x0][0x358] ;  /* 0x00006b00ff0477ac */ /* 0x000e620008000a00 */
[----:B0-----:R-:W-:-:S05]  /*00a0*/  IMAD.WIDE R2, R0, 0x8, R2 ;  /* 0x0000000800027825 */ /* 0x001fca00078e0202 */
[----:B-1----:R-:W2:Y:S02]  /*00b0*/  LDG.E.64 R4, desc[UR4][R2.64] ;  /* 0x0000000402047981 */ /* 0x002ea4000c1e1b00 */
[----:B--2---:R-:W-:-:S14]  /*00c0*/  DSETP.NEU.AND P0, PT, R4, RZ, PT ;  /* 0x000000ff0400722a */ /* 0x004fdc0003f0d000 */
[----:B------:R-:W-:Y:S05]  /*00d0*/  @!P0 EXIT ;  /* 0x000000000000894d */ /* 0x000fea0003800000 */
[----:B------:R-:W0:Y:S08]  /*00e0*/  LDC.64 R6, c[0x0][0x388] ;  /* 0x0000e200ff067b82 */ /* 0x000e300000000a00 */
[----:B------:R-:W1:Y:S08]  /*00f0*/  LDC.64 R8, c[0x0][0x3a8] ;  /* 0x0000ea00ff087b82 */ /* 0x000e700000000a00 */
[----:B------:R-:W2:Y:S01]  /*0100*/  LDC.64 R10, c[0x0][0x390] ;  /* 0x0000e400ff0a7b82 */ /* 0x000ea20000000a00 */
[----:B0-----:R-:W-:-:S07]  /*0110*/  IMAD.WIDE R6, R0, 0x8, R6 ;  /* 0x0000000800067825 */ /* 0x001fce00078e0206 */
[----:B------:R-:W0:Y:S01]  /*0120*/  LDC.64 R14, c[0x0][0x3b0] ;  /* 0x0000ec00ff0e7b82 */ /* 0x000e220000000a00 */
[----:B------:R-:W3:Y:S01]  /*0130*/  LDG.E.64 R6, desc[UR4][R6.64] ;  /* 0x0000000406067981 */ /* 0x000ee2000c1e1b00 */
[----:B-1----:R-:W-:-:S06]  /*0140*/  IMAD.WIDE R8, R0, 0x8, R8 ;  /* 0x0000000800087825 */ /* 0x002fcc00078e0208 */
[----:B------:R-:W1:Y:S01]  /*0150*/  LDC.64 R16, c[0x0][0x398] ;  /* 0x0000e600ff107b82 */ /* 0x000e620000000a00 */
[----:B--2---:R-:W-:Y:S01]  /*0160*/  IMAD.WIDE R10, R0, 0x8, R10 ;  /* 0x00000008000a7825 */ /* 0x004fe200078e020a */
[----:B---3--:R-:W-:-:S07]  /*0170*/  DMUL R4, R4, R6 ;  /* 0x0000000604047228 */ /* 0x008fce0000000000 */
[----:B------:R2:W-:Y:S04]  /*0180*/  STG.E.64 desc[UR4][R8.64], R4 ;  /* 0x0000000408007986 */ /* 0x0005e8000c101b04 */
[----:B------:R-:W3:Y:S04]  /*0190*/  LDG.E.64 R12, desc[UR4][R2.64] ;  /* 0x00000004020c7981 */ /* 0x000ee8000c1e1b00 */
[----:B------:R-:W3:Y:S01]  /*01a0*/  LDG.E.64 R10, desc[UR4][R10.64] ;  /* 0x000000040a0a7981 */ /* 0x000ee2000c1e1b00 */
[----:B0-----:R-:W-:-:S04]  /*01b0*/  IMAD.WIDE R6, R0, 0x8, R14 ;  /* 0x0000000800067825 */ /* 0x001fc800078e020e */
[----:B-1----:R-:W-:Y:S01]  /*01c0*/  IMAD.WIDE R14, R0, 0x8, R16 ;  /* 0x00000008000e7825 */ /* 0x002fe200078e0210 */
[----:B--2---:R-:W0:Y:S01]  /*01d0*/  LDC.64 R4, c[0x0][0x3b8] ;  /* 0x0000ee00ff047b82 */ /* 0x004e220000000a00 */
[----:B---3--:R-:W-:-:S07]  /*01e0*/  DMUL R12, R10, R12 ;  /* 0x0000000c0a0c7228 */ /* 0x008fce0000000000 */
[----:B------:R-:W-:Y:S04]  /*01f0*/  STG.E.64 desc[UR4][R6.64], R12 ;  /* 0x0000000c06007986 */ /* 0x000fe8000c101b04 */
[----:B------:R-:W2:Y:S04]  /*0200*/  LDG.E.64 R16, desc[UR4][R2.64] ;  /* 0x0000000402107981 */ /* 0x000ea8000c1e1b00 */
[----:B------:R-:W2:Y:S01]  /*0210*/  LDG.E.64 R14, desc[UR4][R14.64] ;  /* 0x000000040e0e7981 */ /* 0x000ea2000c1e1b00 */
[----:B0-----:R-:W-:Y:S01]  /*0220*/  IMAD.WIDE R4, R0, 0x8, R4 ;  /* 0x0000000800047825 */ /* 0x001fe200078e0204 */
[----:B--2---:R-:W-:-:S07]  /*0230*/  DMUL R16, R14, R16 ;  /* 0x000000100e107228 */ /* 0x004fce0000000000 */
[----:B------:R-:W-:Y:S01]  /*0240*/  STG.E.64 desc[UR4][R4.64], R16 ;  /* 0x0000001004007986 */ /* 0x000fe2000c101b04 */
[----:B------:R-:W-:Y:S05]  /*0250*/  EXIT ;  /* 0x000000000000794d */ /* 0x000fea0003800000 */
.L_x_0:
[----:B------:R-:W-:-:S00]  /*0260*/  BRA `(.L_x_0) ;  /* 0xfffffffc00fc7947 */ /* 0x000fc0000383ffff */
[----:B------:R-:W-:-:S00]  /*0270*/  NOP ;  /* 0x0000000000007918 */ /* 0x000fc00000000000 */
        /* <DEDUP_REMOVED lines=8> */
.L_x_54:


//--------------------- .text._Z16llg_quat_apply_3iPdS_S_S_S_S_S_S_S_S_S_S_ --------------------------
	.section	.text._Z16llg_quat_apply_3iPdS_S_S_S_S_S_S_S_S_S_S_,"ax",@progbits
	.align	128
        .global         _Z16llg_quat_apply_3iPdS_S_S_S_S_S_S_S_S_S_S_
        .type           _Z16llg_quat_apply_3iPdS_S_S_S_S_S_S_S_S_S_S_,@function
        .size           _Z16llg_quat_apply_3iPdS_S_S_S_S_S_S_S_S_S_S_,(.L_x_49 - _Z16llg_quat_apply_3iPdS_S_S_S_S_S_S_S_S_S_S_)
        .other          _Z16llg_quat_apply_3iPdS_S_S_S_S_S_S_S_S_S_S_,@"STO_CUDA_ENTRY STV_DEFAULT"
_Z16llg_quat_apply_3iPdS_S_S_S_S_S_S_S_S_S_S_:
.text._Z16llg_quat_apply_3iPdS_S_S_S_S_S_S_S_S_S_S_:
        /* <DEDUP_REMOVED lines=9> */
[----:B------:R-:W1:Y:S07]  /*0090*/  LDCU.64 UR4, c[0x0][0x358] ;  /* 0x00006b00ff0477ac */ /* 0x000e6e0008000a00 */
[----:B------:R-:W2:Y:S08]  /*00a0*/  LDC.64 R8, c[0x0][0x3e0] ;  /* 0x0000f800ff087b82 */ /* 0x000eb00000000a00 */
[----:B------:R-:W3:Y:S01]  /*00b0*/  LDC.64 R4, c[0x0][0x3a0] ;  /* 0x0000e800ff047b82 */ /* 0x000ee20000000a00 */
[----:B0-----:R-:W-:-:S05]  /*00c0*/  IMAD.WIDE R6, R0, 0x8, R6 ;  /* 0x0000000800067825 */ /* 0x001fca00078e0206 */
[----:B-1----:R-:W4:Y:S01]  /*00d0*/  LDG.E.64 R2, desc[UR4][R6.64] ;  /* 0x0000000406027981 */ /* 0x002f22000c1e1b00 */
[----:B--2---:R-:W-:-:S04]  /*00e0*/  IMAD.WIDE R8, R0, 0x8, R8 ;  /* 0x0000000800087825 */ /* 0x004fc800078e0208 */
[----:B---3--:R-:W-:Y:S01]  /*00f0*/  IMAD.WIDE R4, R0, 0x8, R4 ;  /* 0x0000000800047825 */ /* 0x008fe200078e0204 */
[----:B----4-:R0:W-:Y:S04]  /*0100*/  STG.E.64 desc[UR4][R8.64], R2 ;  /* 0x0000000208007986 */ /* 0x0101e8000c101b04 */
[----:B------:R-:W2:Y:S02]  /*0110*/  LDG.E.64 R10, desc[UR4][R4.64] ;  /* 0x00000004040a7981 */ /* 0x000ea4000c1e1b00 */
[----:B--2---:R-:W-:-:S14]  /*0120*/  DSETP.NEU.AND P0, PT, R10, RZ, PT ;  /* 0x000000ff0a00722a */ /* 0x004fdc0003f0d000 */
[----:B0-----:R-:W-:Y:S05]  /*0130*/  @P0 BRA `(.L_x_1) ;  /* 0x00000000004c0947 */ /* 0x001fea0003800000 */
        /* <DEDUP_REMOVED lines=8> */
[----:B--2---:R-:W-:-:S07]  /*01c0*/  IMAD.WIDE R6, R0, 0x8, R6 ;  /* 0x0000000800067825 */ /* 0x004fce00078e0206 */
[----:B------:R-:W2:Y:S01]  /*01d0*/  LDC.64 R12, c[0x0][0x3d8] ;  /* 0x0000f600ff0c7b82 */ /* 0x000ea20000000a00 */
[----:B---3--:R-:W-:Y:S04]  /*01e0*/  STG.E.64 desc[UR4][R4.64], R2 ;  /* 0x0000000204007986 */ /* 0x008fe8000c101b04 */
[----:B------:R-:W3:Y:S01]  /*01f0*/  LDG.E.64 R6, desc[UR4][R6.64] ;  /* 0x0000000406067981 */ /* 0x000ee2000c1e1b00 */
[----:B0-----:R-:W-:-:S04]  /*0200*/  IMAD.WIDE R8, R0, 0x8, R8 ;  /* 0x0000000800087825 */ /* 0x001fc800078e0208 */
[C---:B-1----:R-:W-:Y:S01]  /*0210*/  IMAD.WIDE R10, R0.reuse, 0x8, R10 ;  /* 0x00000008000a7825 */ /* 0x042fe200078e020a */
[----:B---3--:R-:W-:Y:S05]  /*0220*/  STG.E.64 desc[UR4][R8.64], R6 ;  /* 0x0000000608007986 */ /* 0x008fea000c101b04 */
[----:B------:R-:W3:Y:S01]  /*0230*/  LDG.E.64 R10, desc[UR4][R10.64] ;  /* 0x000000040a0a7981 */ /* 0x000ee2000c1e1b00 */
[----:B--2---:R-:W-:-:S05]  /*0240*/  IMAD.WIDE R12, R0, 0x8, R12 ;  /* 0x00000008000c7825 */ /* 0x004fca00078e020c */
[----:B---3--:R-:W-:Y:S01]  /*0250*/  STG.E.64 desc[UR4][R12.64], R10 ;  /* 0x0000000a0c007986 */ /* 0x008fe2000c101b04 */
[----:B------:R-:W-:Y:S05]  /*0260*/  EXIT ;  /* 0x000000000000794d */ /* 0x000fea0003800000 */
.L_x_1:
[----:B------:R-:W0:Y:S08]  /*0270*/  LDC.64 R12, c[0x0][0x390] ;  /* 0x0000e400ff0c7b82 */ /* 0x000e300000000a00 */
[----:B------:R-:W1:Y:S08]  /*0280*/  LDC.64 R8, c[0x0][0x388] ;  /* 0x0000e200ff087b82 */ /* 0x000e700000000a00 */
[----:B------:R-:W2:Y:S01]  /*0290*/  LDC.64 R14, c[0x0][0x398] ;  /* 0x0000e600ff0e7b82 */ /* 0x000ea20000000a00 */
[----:B0-----:R-:W-:-:S06]  /*02a0*/  IMAD.WIDE R12, R0, 0x8, R12 ;  /* 0x00000008000c7825 */ /* 0x001fcc00078e020c */
[----:B------:R-:W3:Y:S01]  /*02b0*/  LDG.E.64 R12, desc[UR4][R12.64] ;  /* 0x000000040c0c7981 */ /* 0x000ee2000c1e1b00 */
[----:B-1----:R-:W-:-:S06]  /*02c0*/  IMAD.WIDE R8, R0, 0x8, R8 ;  /* 0x0000000800087825 */ /* 0x002fcc00078e0208 */
[----:B------:R-:W4:Y:S01]  /*02d0*/  LDG.E.64 R8, desc[UR4][R8.64] ;  /* 0x0000000408087981 */ /* 0x000f22000c1e1b00 */
[----:B--2---:R-:W-:-:S06]  /*02e0*/  IMAD.WIDE R14, R0, 0x8, R14 ;  /* 0x00000008000e7825 */ /* 0x004fcc00078e020e */
[----:B------:R-:W2:Y:S01]  /*02f0*/  LDG.E.64 R14, desc[UR4][R14.64] ;  /* 0x000000040e0e7981 */ /* 0x000ea2000c1e1b00 */
[----:B------:R-:W-:Y:S01]  /*0300*/  BSSY.RECONVERGENT B0, `(.L_x_2) ;  /* 0x0000018000007945 */ /* 0x000fe20003800200 */
[----:B---3--:R-:W-:Y:S01]  /*0310*/  DMUL R2, R12, R12 ;  /* 0x0000000c0c027228 */ /* 0x008fe20000000000 */
[----:B------:R-:W-:Y:S02]  /*0320*/  IMAD.MOV.U32 R12, RZ, RZ, 0x0 ;  /* 0x00000000ff0c7424 */ /* 0x000fe400078e00ff */
[----:B------:R-:W-:-:S05]  /*0330*/  IMAD.MOV.U32 R13, RZ, RZ, 0x3fd80000 ;  /* 0x3fd80000ff0d7424 */ /* 0x000fca00078e00ff */
[----:B----4-:R-:W-:-:S08]  /*0340*/  DFMA R2, R8, R8, R2 ;  /* 0x000000080802722b */ /* 0x010fd00000000002 */
[----:B--2---:R-:W-:-:S06]  /*0350*/  DFMA R2, R14, R14, R2 ;  /* 0x0000000e0e02722b */ /* 0x004fcc0000000002 */
[----:B------:R-:W0:Y:S04]  /*0360*/  MUFU.RSQ64H R11, R3 ;  /* 0x00000003000b7308 */ /* 0x000e280000001c00 */
[----:B------:R-:W-:-:S05]  /*0370*/  VIADD R10, R3, 0xfcb00000 ;  /* 0xfcb00000030a7836 */ /* 0x000fca0000000000 */
[----:B------:R-:W-:Y:S01]  /*0380*/  ISETP.GE.U32.AND P0, PT, R10, 0x7ca00000, PT ;  /* 0x7ca000000a00780c */ /* 0x000fe20003f06070 */
[----:B0-----:R-:W-:-:S08]  /*0390*/  DMUL R16, R10, R10 ;  /* 0x0000000a0a107228 */ /* 0x001fd00000000000 */
[----:B------:R-:W-:-:S08]  /*03a0*/  DFMA R16, R2, -R16, 1 ;  /* 0x3ff000000210742b */ /* 0x000fd00000000810 */
[----:B------:R-:W-:Y:S02]  /*03b0*/  DFMA R8, R16, R12, 0.5 ;  /* 0x3fe000001008742b */ /* 0x000fe4000000000c */
[----:B------:R-:W-:-:S08]  /*03c0*/  DMUL R16, R10, R16 ;  /* 0x000000100a107228 */ /* 0x000fd00000000000 */
[----:B------:R-:W-:-:S08]  /*03d0*/  DFMA R16, R8, R16, R10 ;  /* 0x000000100810722b */ /* 0x000fd0000000000a */
[----:B------:R-:W-:Y:S02]  /*03e0*/  DMUL R12, R2, R16 ;  /* 0x00000010020c7228 */ /* 0x000fe40000000000 */
[----:B------:R-:W-:Y:S01]  /*03f0*/  VIADD R19, R17, 0xfff00000 ;  /* 0xfff0000011137836 */ /* 0x000fe20000000000 */
[----:B------:R-:W-:-:S05]  /*0400*/  MOV R18, R16 ;  /* 0x0000001000127202 */ /* 0x000fca0000000f00 */
[----:B------:R-:W-:-:S08]  /*0410*/  DFMA R14, R12, -R12, R2 ;  /* 0x8000000c0c0e722b */ /* 0x000fd00000000002 */
[----:B------:R-:W-:Y:S01]  /*0420*/  DFMA R8, R14, R18, R12 ;  /* 0x000000120e08722b */ /* 0x000fe2000000000c */
[----:B------:R-:W-:Y:S10]  /*0430*/  @!P0 BRA `(.L_x_3) ;  /* 0x0000000000108947 */ /* 0x000ff40003800000 */
[----:B------:R-:W-:-:S07]  /*0440*/  MOV R8, 0x460 ;  /* 0x0000046000087802 */ /* 0x000fce0000000f00 */
[----:B------:R-:W-:Y:S05]  /*0450*/  CALL.REL.NOINC `($__internal_1_$__cuda_sm20_dsqrt_rn_f64_mediumpath_v1) ;  /* 0x0000000800407944 */ /* 0x000fea0003c00000 */
[----:B------:R-:W-:Y:S02]  /*0460*/  IMAD.MOV.U32 R8, RZ, RZ, R10 ;  /* 0x000000ffff087224 */ /* 0x000fe400078e000a */
[----:B------:R-:W-:-:S07]  /*0470*/  IMAD.MOV.U32 R9, RZ, RZ, R11 ;  /* 0x000000ffff097224 */ /* 0x000fce00078e000b */
.L_x_3:
[----:B------:R-:W-:Y:S05]  /*0480*/  BSYNC.RECONVERGENT B0 ;  /* 0x0000000000007941 */ /* 0x000fea0003800200 */
.L_x_2:
[----:B------:R0:W-:Y:S01]  /*0490*/  STG.E.64 desc[UR4][R4.64], R8 ;  /* 0x0000000804007986 */ /* 0x0001e2000c101b04 */
[----:B------:R-:W-:-:S14]  /*04a0*/  DSETP.NEU.AND P0, PT, R2, RZ, PT ;  /* 0x000000ff0200722a */ /* 0x000fdc0003f0d000 */
[----:B0-----:R-:W-:Y:S05]  /*04b0*/  @P0 BRA `(.L_x_4) ;  /* 0x00000000004c0947 */ /* 0x001fea0003800000 */
[----:B------:R-:W0:Y:S08]  /*04c0*/  LDC.64 R2, c[0x0][0x3a8] ;  /* 0x0000ea00ff027b82 */ /* 0x000e300000000a00 */
[----:B------:R-:W1:Y:S08]  /*04d0*/  LDC.64 R4, c[0x0][0x3c8] ;  /* 0x0000f200ff047b82 */ /* 0x000e700000000a00 */
[----:B------:R-:W2:Y:S01]  /*04e0*/  LDC.64 R6, c[0x0][0x3b0] ;  /* 0x0000ec00ff067b82 */ /* 0x000ea20000000a00 */
[----:B0-----:R-:W-:-:S07]  /*04f0*/  IMAD.WIDE R2, R0, 0x8, R2 ;  /* 0x0000000800027825 */ /* 0x001fce00078e0202 */
[----:B------:R-:W0:Y:S01]  /*0500*/  LDC.64 R12, c[0x0][0x3b8] ;  /* 0x0000ee00ff0c7b82 */ /* 0x000e220000000a00 */
[----:B------:R-:W3:Y:S01]  /*0510*/  LDG.E.64 R2, desc[UR4][R2.64] ;  /* 0x0000000402027981 */ /* 0x000ee2000c1e1b00 */
[----:B-1----:R-:W-:-:S04]  /*0520*/  IMAD.WIDE R8, R0, 0x8, R4 ;  /* 0x0000000800087825 */ /* 0x002fc800078e0204 */
[C---:B--2---:R-:W-:Y:S02]  /*0530*/  IMAD.WIDE R4, R0.reuse, 0x8, R6 ;  /* 0x0000000800047825 */ /* 0x044fe400078e0206 */
[----:B------:R-:W1:Y:S01]  /*0540*/  LDC.64 R6, c[0x0][0x3d0] ;  /* 0x0000f400ff067b82 */ /* 0x000e620000000a00 */
[----:B---3--:R-:W-:Y:S04]  /*0550*/  STG.E.64 desc[UR4][R8.64], R2 ;  /* 0x0000000208007986 */ /* 0x008fe8000c101b04 */
[----:B------:R-:W2:Y:S01]  /*0560*/  LDG.E.64 R4, desc[UR4][R4.64] ;  /* 0x0000000404047981 */ /* 0x000ea2000c1e1b00 */
[----:B-1----:R-:W-:-:S04]  /*0570*/  IMAD.WIDE R10, R0, 0x8, R6 ;  /* 0x00000008000a7825 */ /* 0x002fc800078e0206 */
[C---:B0-----:R-:W-:Y:S02]  /*0580*/  IMAD.WIDE R6, R0.reuse, 0x8, R12 ;  /* 0x0000000800067825 */ /* 0x041fe400078e020c */
[----:B------:R-:W0:Y:S01]  /*0590*/  LDC.64 R12, c[0x0][0x3d8] ;  /* 0x0000f600ff0c7b82 */ /* 0x000e220000000a00 */
[----:B--2---:R-:W-:Y:S04]  /*05a0*/  STG.E.64 desc[UR4][R10.64], R4 ;  /* 0x000000040a007986 */ /* 0x004fe8000c101b04 */
[----:B------:R-:W2:Y:S01]  /*05b0*/  LDG.E.64 R6, desc[UR4][R6.64] ;  /* 0x0000000406067981 */ /* 0x000ea2000c1e1b00 */
[----:B0-----:R-:W-:-:S05]  /*05c0*/  IMAD.WIDE R12, R0, 0x8, R12 ;  /* 0x00000008000c7825 */ /* 0x001fca00078e020c */
[----:B--2---:R-:W-:Y:S01]  /*05d0*/  STG.E.64 desc[UR4][R12.64], R6 ;  /* 0x000000060c007986 */ /* 0x004fe2000c101b04 */
[----:B------:R-:W-:Y:S05]  /*05e0*/  EXIT ;  /* 0x000000000000794d */ /* 0x000fea0003800000 */
.L_x_4:
[----:B------:R-:W2:Y:S01]  /*05f0*/  LDG.E.64 R10, desc[UR4][R6.64] ;  /* 0x00000004060a7981 */ /* 0x000ea2000c1e1b00 */
[----:B------:R-:W0:Y:S01]  /*0600*/  MUFU.RCP64H R3, R9 ;  /* 0x0000000900037308 */ /* 0x000e220000001800 */
[----:B------:R-:W-:Y:S01]  /*0610*/  IMAD.MOV.U32 R2, RZ, RZ, 0x1 ;  /* 0x00000001ff027424 */ /* 0x000fe200078e00ff */
[----:B------:R-:W-:Y:S05]  /*0620*/  BSSY.RECONVERGENT B0, `(.L_x_5) ;  /* 0x0000013000007945 */ /* 0x000fea0003800200 */
[----:B0-----:R-:W-:-:S08]  /*0630*/  DFMA R12, R2, -R8, 1 ;  /* 0x3ff00000020c742b */ /* 0x001fd00000000808 */
[----:B------:R-:W-:-:S08]  /*0640*/  DFMA R12, R12, R12, R12 ;  /* 0x0000000c0c0c722b */ /* 0x000fd0000000000c */
[----:B------:R-:W-:-:S08]  /*0650*/  DFMA R12, R2, R12, R2 ;  /* 0x0000000c020c722b */ /* 0x000fd00000000002 */
[----:B------:R-:W-:-:S08]  /*0660*/  DFMA R2, R12, -R8, 1 ;  /* 0x3ff000000c02742b */ /* 0x000fd00000000808 */
[----:B------:R-:W-:-:S08]  /*0670*/  DFMA R2, R12, R2, R12 ;  /* 0x000000020c02722b */ /* 0x000fd0000000000c */
[----:B--2---:R-:W-:Y:S01]  /*0680*/  DMUL R12, R10, R2 ;  /* 0x000000020a0c7228 */ /* 0x004fe20000000000 */
[----:B------:R-:W-:-:S07]  /*0690*/  FSETP.GEU.AND P1, PT, |R11|, 6.5827683646048100446e-37, PT ;  /* 0x036000000b00780b */ /* 0x000fce0003f2e200 */
[----:B------:R-:W-:-:S08]  /*06a0*/  DFMA R14, R12, -R8, R10 ;  /* 0x800000080c0e722b */ /* 0x000fd0000000000a */
[----:B------:R-:W-:-:S10]  /*06b0*/  DFMA R2, R2, R14, R12 ;  /* 0x0000000e0202722b */ /* 0x000fd4000000000c */
[----:B------:R-:W-:-:S05]  /*06c0*/  FFMA R0, RZ, R9, R3 ;  /* 0x00000009ff007223 */ /* 0x000fca0000000003 */
[----:B------:R-:W-:-:S13]  /*06d0*/  FSETP.GT.AND P0, PT, |R0|, 1.469367938527859385e-39, PT ;  /* 0x001000000000780b */ /* 0x000fda0003f04200 */
[----:B------:R-:W-:Y:S05]  /*06e0*/  @P0 BRA P1, `(.L_x_6) ;  /* 0x0000000000180947 */ /* 0x000fea0000800000 */
[----:B------:R-:W-:Y:S01]  /*06f0*/  IMAD.MOV.U32 R6, RZ, RZ, R8 ;  /* 0x000000ffff067224 */ /* 0x000fe200078e0008 */
[----:B------:R-:W-:Y:S02]  /*0700*/  MOV R7, R9 ;  /* 0x0000000900077202 */ /* 0x000fe40000000f00 */
[----:B------:R-:W-:-:S07]  /*0710*/  MOV R0, 0x730 ;  /* 0x0000073000007802 */ /* 0x000fce0000000f00 */
[----:B------:R-:W-:Y:S05]  /*0720*/  CALL.REL.NOINC `($__internal_0_$__cuda_sm20_div_rn_f64_full) ;  /* 0x0000000000147944 */ /* 0x000fea0003c00000 */
[----:B------:R-:W-:Y:S02]  /*0730*/  IMAD.MOV.U32 R2, RZ, RZ, R12 ;  /* 0x000000ffff027224 */ /* 0x000fe400078e000c */
[----:B------:R-:W-:-:S07]  /*0740*/  IMAD.MOV.U32 R3, RZ, RZ, R13 ;  /* 0x000000ffff037224 */ /* 0x000fce00078e000d */
.L_x_6:
[----:B------:R-:W-:Y:S05]  /*0750*/  BSYNC.RECONVERGENT B0 ;  /* 0x0000000000007941 */ /* 0x000fea0003800200 */
.L_x_5:
[----:B------:R-:W-:Y:S01]  /*0760*/  STG.E.64 desc[UR4][R4.64], R2 ;  /* 0x0000000204007986 */ /* 0x000fe2000c101b04 */
[----:B------:R-:W-:Y:S05]  /*0770*/  EXIT ;  /* 0x000000000000794d */ /* 0x000fea0003800000 */
        .weak           $__internal_0_$__cuda_sm20_div_rn_f64_full
        .type           $__internal_0_$__cuda_sm20_div_rn_f64_full,@function
        .size           $__internal_0_$__cuda_sm20_div_rn_f64_full,($__internal_1_$__cuda_sm20_dsqrt_rn_f64_mediumpath_v1 - $__internal_0_$__cuda_sm20_div_rn_f64_full)
$__internal_0_$__cuda_sm20_div_rn_f64_full:
[C---:B------:R-:W-:Y:S01]  /*0780*/  FSETP.GEU.AND P0, PT, |R7|.reuse, 1.469367938527859385e-39, PT ;  /* 0x001000000700780b */ /* 0x040fe20003f0e200 */
[----:B------:R-:W-:Y:S01]  /*0790*/  IMAD.MOV.U32 R16, RZ, RZ, 0x1 ;  /* 0x00000001ff107424 */ /* 0x000fe200078e00ff */
[----:B------:R-:W-:Y:S01]  /*07a0*/  LOP3.LUT R2, R7, 0x800fffff, RZ, 0xc0, !PT ;  /* 0x800fffff07027812 */ /* 0x000fe200078ec0ff */
[----:B------:R-:W-:Y:S01]  /*07b0*/  IMAD.MOV.U32 R8, RZ, RZ, R10 ;  /* 0x000000ffff087224 */ /* 0x000fe200078e000a */
[----:B------:R-:W-:Y:S01]  /*07c0*/  MOV R9, R11 ;  /* 0x0000000b00097202 */ /* 0x000fe20000000f00 */
[----:B------:R-:W-:Y:S01]  /*07d0*/  BSSY.RECONVERGENT B1, `(.L_x_7) ;  /* 0x0000055000017945 */ /* 0x000fe20003800200 */
[----:B------:R-:W-:Y:S01]  /*07e0*/  LOP3.LUT R3, R2, 0x3ff00000, RZ, 0xfc, !PT ;  /* 0x3ff0000002037812 */ /* 0x000fe200078efcff */
[----:B------:R-:W-:Y:S01]  /*07f0*/  IMAD.MOV.U32 R2, RZ, RZ, R6 ;  /* 0x000000ffff027224 */ /* 0x000fe200078e0006 */
[C---:B------:R-:W-:Y:S02]  /*0800*/  FSETP.GEU.AND P2, PT, |R9|.reuse, 1.469367938527859385e-39, PT ;  /* 0x001000000900780b */ /* 0x040fe40003f4e200 */
[----:B------:R-:W-:-:S02]  /*0810*/  LOP3.LUT R12, R9, 0x7ff00000, RZ, 0xc0, !PT ;  /* 0x7ff00000090c7812 */ /* 0x000fc400078ec0ff */
[----:B------:R-:W-:Y:S01]  /*0820*/  LOP3.LUT R15, R7, 0x7ff00000, RZ, 0xc0, !PT ;  /* 0x7ff00000070f7812 */ /* 0x000fe200078ec0ff */
[----:B------:R-:W-:-:S03]  /*0830*/  @!P0 DMUL R2, R6, 8.98846567431157953865e+307 ;  /* 0x7fe0000006028828 */ /* 0x000fc60000000000 */
[----:B------:R-:W-:-:S03]  /*0840*/  ISETP.GE.U32.AND P1, PT, R12, R15, PT ;  /* 0x0000000f0c00720c */ /* 0x000fc60003f26070 */
[----:B------:R-:W0:Y:S02]  /*0850*/  MUFU.RCP64H R17, R3 ;  /* 0x0000000300117308 */ /* 0x000e240000001800 */
[----:B------:R-:W-:Y:S01]  /*0860*/  @!P2 LOP3.LUT R13, R7, 0x7ff00000, RZ, 0xc0, !PT ;  /* 0x7ff00000070da812 */ /* 0x000fe200078ec0ff */
[----:B------:R-:W-:-:S03]  /*0870*/  @!P2 IMAD.MOV.U32 R18, RZ, RZ, RZ ;  /* 0x000000ffff12a224 */ /* 0x000fc600078e00ff */
[----:B------:R-:W-:Y:S01]  /*0880*/  @!P2 ISETP.GE.U32.AND P3, PT, R12, R13, PT ;  /* 0x0000000d0c00a20c */ /* 0x000fe20003f66070 */
[----:B------:R-:W-:-:S05]  /*0890*/  IMAD.MOV.U32 R13, RZ, RZ, 0x1ca00000 ;  /* 0x1ca00000ff0d7424 */ /* 0x000fca00078e00ff */
[----:B------:R-:W-:-:S04]  /*08a0*/  @!P2 SEL R19, R13, 0x63400000, !P3 ;  /* 0x634000000d13a807 */ /* 0x000fc80005800000 */
[----:B------:R-:W-:Y:S01]  /*08b0*/  @!P2 LOP3.LUT R19, R19, 0x80000000, R9, 0xf8, !PT ;  /* 0x800000001313a812 */ /* 0x000fe200078ef809 */
[----:B0-----:R-:W-:-:S03]  /*08c0*/  DFMA R10, R16, -R2, 1 ;  /* 0x3ff00000100a742b */ /* 0x001fc60000000802 */
[----:B------:R-:W-:-:S05]  /*08d0*/  @!P2 LOP3.LUT R19, R19, 0x100000, RZ, 0xfc, !PT ;  /* 0x001000001313a812 */ /* 0x000fca00078efcff */
[----:B------:R-:W-:-:S08]  /*08e0*/  DFMA R10, R10, R10, R10 ;  /* 0x0000000a0a0a722b */ /* 0x000fd0000000000a */
[----:B------:R-:W-:Y:S01]  /*08f0*/  DFMA R16, R16, R10, R16 ;  /* 0x0000000a1010722b */ /* 0x000fe20000000010 */
[----:B------:R-:W-:Y:S01]  /*0900*/  SEL R11, R13, 0x63400000, !P1 ;  /* 0x634000000d0b7807 */ /* 0x000fe20004800000 */
[----:B------:R-:W-:-:S03]  /*0910*/  IMAD.MOV.U32 R10, RZ, RZ, R8 ;  /* 0x000000ffff0a7224 */ /* 0x000fc600078e0008 */
[----:B------:R-:W-:-:S03]  /*0920*/  LOP3.LUT R11, R11, 0x800fffff, R9, 0xf8, !PT ;  /* 0x800fffff0b0b7812 */ /* 0x000fc600078ef809 */
[----:B------:R-:W-:-:S03]  /*0930*/  DFMA R20, R16, -R2, 1 ;  /* 0x3ff000001014742b */ /* 0x000fc60000000802 */
[----:B------:R-:W-:-:S05]  /*0940*/  @!P2 DFMA R10, R10, 2, -R18 ;  /* 0x400000000a0aa82b */ /* 0x000fca0000000812 */
[----:B------:R-:W-:Y:S01]  /*0950*/  DFMA R16, R16, R20, R16 ;  /* 0x000000141010722b */ /* 0x000fe20000000010 */
[----:B------:R-:W-:Y:S01]  /*0960*/  MOV R21, R12 ;  /* 0x0000000c00157202 */ /* 0x000fe20000000f00 */
[----:B------:R-:W-:Y:S01]  /*0970*/  IMAD.MOV.U32 R20, RZ, RZ, R15 ;  /* 0x000000ffff147224 */ /* 0x000fe200078e000f */
[----:B------:R-:W-:Y:S02]  /*0980*/  @!P0 LOP3.LUT R20, R3, 0x7ff00000, RZ, 0xc0, !PT ;  /* 0x7ff0000003148812 */ /* 0x000fe400078ec0ff */
[----:B------:R-:W-:-:S03]  /*0990*/  @!P2 LOP3.LUT R21, R11, 0x7ff00000, RZ, 0xc0, !PT ;  /* 0x7ff000000b15a812 */ /* 0x000fc600078ec0ff */
[----:B------:R-:W-:Y:S01]  /*09a0*/  DMUL R18, R16, R10 ;  /* 0x0000000a10127228 */ /* 0x000fe20000000000 */
[----:B------:R-:W-:Y:S02]  /*09b0*/  VIADD R23, R20, 0xffffffff ;  /* 0xffffffff14177836 */ /* 0x000fe40000000000 */
[----:B------:R-:W-:-:S05]  /*09c0*/  VIADD R22, R21, 0xffffffff ;  /* 0xffffffff15167836 */ /* 0x000fca0000000000 */
[----:B------:R-:W-:Y:S01]  /*09d0*/  ISETP.GT.U32.AND P0, PT, R22, 0x7feffffe, PT ;  /* 0x7feffffe1600780c */ /* 0x000fe20003f04070 */
[----:B------:R-:W-:-:S03]  /*09e0*/  DFMA R14, R18, -R2, R10 ;  /* 0x80000002120e722b */ /* 0x000fc6000000000a */
[----:B------:R-:W-:-:S05]  /*09f0*/  ISETP.GT.U32.OR P0, PT, R23, 0x7feffffe, P0 ;  /* 0x7feffffe1700780c */ /* 0x000fca0000704470 */
[----:B------:R-:W-:-:S08]  /*0a00*/  DFMA R14, R16, R14, R18 ;  /* 0x0000000e100e722b */ /* 0x000fd00000000012 */
[----:B------:R-:W-:Y:S05]  /*0a10*/  @P0 BRA `(.L_x_8) ;  /* 0x00000000006c0947 */ /* 0x000fea0003800000 */
[----:B------:R-:W-:-:S04]  /*0a20*/  LOP3.LUT R9, R7, 0x7ff00000, RZ, 0xc0, !PT ;  /* 0x7ff0000007097812 */ /* 0x000fc800078ec0ff */
[CC--:B------:R-:W-:Y:S02]  /*0a30*/  VIADDMNMX R8, R12.reuse, -R9.reuse, 0xb9600000, !PT ;  /* 0xb96000000c087446 */ /* 0x0c0fe40007800909 */
[----:B------:R-:W-:Y:S02]  /*0a40*/  ISETP.GE.U32.AND P0, PT, R12, R9, PT ;  /* 0x000000090c00720c */ /* 0x000fe40003f06070 */
[----:B------:R-:W-:Y:S02]  /*0a50*/  VIMNMX R8, PT, PT, R8, 0x46a00000, PT ;  /* 0x46a0000008087848 */ /* 0x000fe40003fe0100 */
[----:B------:R-:W-:-:S05]  /*0a60*/  SEL R13, R13, 0x63400000, !P0 ;  /* 0x634000000d0d7807 */ /* 0x000fca0004000000 */
[----:B------:R-:W-:Y:S02]  /*0a70*/  IMAD.IADD R16, R8, 0x1, -R13 ;  /* 0x0000000108107824 */ /* 0x000fe400078e0a0d */
[----:B------:R-:W-:-:S03]  /*0a80*/  IMAD.MOV.U32 R8, RZ, RZ, RZ ;  /* 0x000000ffff087224 */ /* 0x000fc600078e00ff */
[----:B------:R-:W-:-:S06]  /*0a90*/  IADD3 R9, PT, PT, R16, 0x7fe00000, RZ ;  /* 0x7fe0000010097810 */ /* 0x000fcc0007ffe0ff */
[----:B------:R-:W-:-:S10]  /*0aa0*/  DMUL R12, R14, R8 ;  /* 0x000000080e0c7228 */ /* 0x000fd40000000000 */
[----:B------:R-:W-:-:S13]  /*0ab0*/  FSETP.GTU.AND P0, PT, |R13|, 1.469367938527859385e-39, PT ;  /* 0x001000000d00780b */ /* 0x000fda0003f0c200 */
[----:B------:R-:W-:Y:S05]  /*0ac0*/  @P0 BRA `(.L_x_9) ;  /* 0x0000000000940947 */ /* 0x000fea0003800000 */
[----:B------:R-:W-:Y:S01]  /*0ad0*/  DFMA R2, R14, -R2, R10 ;  /* 0x800000020e02722b */ /* 0x000fe2000000000a */
[----:B------:R-:W-:-:S09]  /*0ae0*/  IMAD.MOV.U32 R8, RZ, RZ, RZ ;  /* 0x000000ffff087224 */ /* 0x000fd200078e00ff */
[C---:B------:R-:W-:Y:S02]  /*0af0*/  FSETP.NEU.AND P0, PT, R3.reuse, RZ, PT ;  /* 0x000000ff0300720b */ /* 0x040fe40003f0d000 */
[----:B------:R-:W-:-:S04]  /*0b00*/  LOP3.LUT R7, R3, 0x80000000, R7, 0x48, !PT ;  /* 0x8000000003077812 */ /* 0x000fc800078e4807 */
[----:B------:R-:W-:-:S07]  /*0b10*/  LOP3.LUT R9, R7, R9, RZ, 0xfc, !PT ;  /* 0x0000000907097212 */ /* 0x000fce00078efcff */
[----:B------:R-:W-:Y:S05]  /*0b20*/  @!P0 BRA `(.L_x_9) ;  /* 0x00000000007c8947 */ /* 0x000fea0003800000 */
[----:B------:R-:W-:Y:S01]  /*0b30*/  IMAD.MOV R3, RZ, RZ, -R16 ;  /* 0x000000ffff037224 */ /* 0x000fe200078e0a10 */
[----:B------:R-:W-:Y:S01]  /*0b40*/  DMUL.RP R8, R14, R8 ;  /* 0x000000080e087228 */ /* 0x000fe20000008000 */
[----:B------:R-:W-:-:S06]  /*0b50*/  IMAD.MOV.U32 R2, RZ, RZ, RZ ;  /* 0x000000ffff027224 */ /* 0x000fcc00078e00ff */
[----:B------:R-:W-:-:S03]  /*0b60*/  DFMA R2, R12, -R2, R14 ;  /* 0x800000020c02722b */ /* 0x000fc6000000000e */
[----:B------:R-:W-:-:S03]  /*0b70*/  LOP3.LUT R7, R9, R7, RZ, 0x3c, !PT ;  /* 0x0000000709077212 */ /* 0x000fc600078e3cff */
[----:B------:R-:W-:-:S04]  /*0b80*/  IADD3 R2, PT, PT, -R16, -0x43300000, RZ ;  /* 0xbcd0000010027810 */ /* 0x000fc80007ffe1ff */
[----:B------:R-:W-:-:S04]  /*0b90*/  FSETP.NEU.AND P0, PT, |R3|, R2, PT ;  /* 0x000000020300720b */ /* 0x000fc80003f0d200 */
[----:B------:R-:W-:Y:S02]  /*0ba0*/  FSEL R12, R8, R12, !P0 ;  /* 0x0000000c080c7208 */ /* 0x000fe40004000000 */
[----:B------:R-:W-:Y:S01]  /*0bb0*/  FSEL R13, R7, R13, !P0 ;  /* 0x0000000d070d7208 */ /* 0x000fe20004000000 */
[----:B------:R-:W-:Y:S06]  /*0bc0*/  BRA `(.L_x_9) ;  /* 0x0000000000547947 */ /* 0x000fec0003800000 */
.L_x_8:
[----:B------:R-:W-:-:S14]  /*0bd0*/  DSETP.NAN.AND P0, PT, R8, R8, PT ;  /* 0x000000080800722a */ /* 0x000fdc0003f08000 */
[----:B------:R-:W-:Y:S05]  /*0be0*/  @P0 BRA `(.L_x_10) ;  /* 0x0000000000440947 */ /* 0x000fea0003800000 */
[----:B------:R-:W-:-:S14]  /*0bf0*/  DSETP.NAN.AND P0, PT, R6, R6, PT ;  /* 0x000000060600722a */ /* 0x000fdc0003f08000 */
[----:B------:R-:W-:Y:S05]  /*0c00*/  @P0 BRA `(.L_x_11) ;  /* 0x0000000000300947 */ /* 0x000fea0003800000 */
[----:B------:R-:W-:Y:S01]  /*0c10*/  ISETP.NE.AND P0, PT, R21, R20, PT ;  /* 0x000000141500720c */ /* 0x000fe20003f05270 */
[----:B------:R-:W-:Y:S01]  /*0c20*/  IMAD.MOV.U32 R13, RZ, RZ, -0x80000 ;  /* 0xfff80000ff0d7424 */ /* 0x000fe200078e00ff */
[----:B------:R-:W-:-:S11]  /*0c30*/  MOV R12, 0x0 ;  /* 0x00000000000c7802 */ /* 0x000fd60000000f00 */
[----:B------:R-:W-:Y:S05]  /*0c40*/  @!P0 BRA `(.L_x_9) ;  /* 0x0000000000348947 */ /* 0x000fea0003800000 */
[----:B------:R-:W-:Y:S02]  /*0c50*/  ISETP.NE.AND P0, PT, R21, 0x7ff00000, PT ;  /* 0x7ff000001500780c */ /* 0x000fe40003f05270 */
[----:B------:R-:W-:Y:S02]  /*0c60*/  LOP3.LUT R13, R9, 0x80000000, R7, 0x48, !PT ;  /* 0x80000000090d7812 */ /* 0x000fe400078e4807 */
[----:B------:R-:W-:-:S13]  /*0c70*/  ISETP.EQ.OR P0, PT, R20, RZ, !P0 ;  /* 0x000000ff1400720c */ /* 0x000fda0004702670 */
[----:B------:R-:W-:Y:S01]  /*0c80*/  @P0 LOP3.LUT R2, R13, 0x7ff00000, RZ, 0xfc, !PT ;  /* 0x7ff000000d020812 */ /* 0x000fe200078efcff */
[----:B------:R-:W-:Y:S02]  /*0c90*/  @!P0 IMAD.MOV.U32 R12, RZ, RZ, RZ ;  /* 0x000000ffff0c8224 */ /* 0x000fe400078e00ff */
[----:B------:R-:W-:Y:S01]  /*0ca0*/  @P0 IMAD.MOV.U32 R12, RZ, RZ, RZ ;  /* 0x000000ffff0c0224 */ /* 0x000fe200078e00ff */
[----:B------:R-:W-:Y:S01]  /*0cb0*/  @P0 MOV R13, R2 ;  /* 0x00000002000d0202 */ /* 0x000fe20000000f00 */
[----:B------:R-:W-:Y:S06]  /*0cc0*/  BRA `(.L_x_9) ;  /* 0x0000000000147947 */ /* 0x000fec0003800000 */
.L_x_11:
[----:B------:R-:W-:Y:S01]  /*0cd0*/  LOP3.LUT R13, R7, 0x80000, RZ, 0xfc, !PT ;  /* 0x00080000070d7812 */ /* 0x000fe200078efcff */
[----:B------:R-:W-:Y:S01]  /*0ce0*/  IMAD.MOV.U32 R12, RZ, RZ, R6 ;  /* 0x000000ffff0c7224 */ /* 0x000fe200078e0006 */
[----:B------:R-:W-:Y:S06]  /*0cf0*/  BRA `(.L_x_9) ;  /* 0x0000000000087947 */ /* 0x000fec0003800000 */
.L_x_10:
[----:B------:R-:W-:Y:S01]  /*0d00*/  LOP3.LUT R13, R9, 0x80000, RZ, 0xfc, !PT ;  /* 0x00080000090d7812 */ /* 0x000fe200078efcff */
[----:B------:R-:W-:-:S07]  /*0d10*/  IMAD.MOV.U32 R12, RZ, RZ, R8 ;  /* 0x000000ffff0c7224 */ /* 0x000fce00078e0008 */
.L_x_9:
[----:B------:R-:W-:Y:S05]  /*0d20*/  BSYNC.RECONVERGENT B1 ;  /* 0x0000000000017941 */ /* 0x000fea0003800200 */
.L_x_7:
[----:B------:R-:W-:Y:S02]  /*0d30*/  HFMA2 R3, -RZ, RZ, 0, 0 ;  /* 0x00000000ff037431 */ /* 0x000fe400000001ff */
[----:B------:R-:W-:-:S04]  /*0d40*/  IMAD.MOV.U32 R2, RZ, RZ, R0 ;  /* 0x000000ffff027224 */ /* 0x000fc800078e0000 */
[----:B------:R-:W-:Y:S05]  /*0d50*/  RET.REL.NODEC R2 `(_Z16llg_quat_apply_3iPdS_S_S_S_S_S_S_S_S_S_S_) ;  /* 0xfffffff002a87950 */ /* 0x000fea0003c3ffff */
        .weak           $__internal_1_$__cuda_sm20_dsqrt_rn_f64_mediumpath_v1
        .type           $__internal_1_$__cuda_sm20_dsqrt_rn_f64_mediumpath_v1,@function
        .size           $__internal_1_$__cuda_sm20_dsqrt_rn_f64_mediumpath_v1,(.L_x_49 - $__internal_1_$__cuda_sm20_dsqrt_rn_f64_mediumpath_v1)
$__internal_1_$__cuda_sm20_dsqrt_rn_f64_mediumpath_v1:
[----:B------:R-:W-:Y:S01]  /*0d60*/  ISETP.GE.U32.AND P0, PT, R10, -0x3400000, PT ;  /* 0xfcc000000a00780c */ /* 0x000fe20003f06070 */
[----:B------:R-:W-:Y:S01]  /*0d70*/  BSSY.RECONVERGENT B1, `(.L_x_12) ;  /* 0x0000024000017945 */ /* 0x000fe20003800200 */
[----:B------:R-:W-:-:S11]  /*0d80*/  IMAD.MOV.U32 R17, RZ, RZ, R19 ;  /* 0x000000ffff117224 */ /* 0x000fd600078e0013 */
[----:B------:R-:W-:Y:S05]  /*0d90*/  @!P0 BRA `(.L_x_13) ;  /* 0x0000000000208947 */ /* 0x000fea0003800000 */
[----:B------:R-:W-:-:S10]  /*0da0*/  DFMA.RM R12, R14, R16, R12 ;  /* 0x000000100e0c722b */ /* 0x000fd4000000400c */
[----:B------:R-:W-:-:S05]  /*0db0*/  IADD3 R14, P0, PT, R12, 0x1, RZ ;  /* 0x000000010c0e7810 */ /* 0x000fca0007f1e0ff */
[----:B------:R-:W-:-:S06]  /*0dc0*/  IMAD.X R15, RZ, RZ, R13, P0 ;  /* 0x000000ffff0f7224 */ /* 0x000fcc00000e060d */
[----:B------:R-:W-:-:S08]  /*0dd0*/  DFMA.RP R10, -R12, R14, R2 ;  /* 0x0000000e0c0a722b */ /* 0x000fd00000008102 */
[----:B------:R-:W-:-:S06]  /*0de0*/  DSETP.GT.AND P0, PT, R10, RZ, PT ;  /* 0x000000ff0a00722a */ /* 0x000fcc0003f04000 */
[----:B------:R-:W-:Y:S02]  /*0df0*/  FSEL R10, R14, R12, P0 ;  /* 0x0000000c0e0a7208 */ /* 0x000fe40000000000 */
[----:B------:R-:W-:Y:S01]  /*0e00*/  FSEL R11, R15, R13, P0 ;  /* 0x0000000d0f0b7208 */ /* 0x000fe20000000000 */
[----:B------:R-:W-:Y:S06]  /*0e10*/  BRA `(.L_x_14) ;  /* 0x0000000000647947 */ /* 0x000fec0003800000 */
.L_x_13:
[----:B------:R-:W-:-:S14]  /*0e20*/  DSETP.NE.AND P0, PT, R2, RZ, PT ;  /* 0x000000ff0200722a */ /* 0x000fdc0003f05000 */
[----:B------:R-:W-:Y:S05]  /*0e30*/  @!P0 BRA `(.L_x_15) ;  /* 0x0000000000588947 */ /* 0x000fea0003800000 */
[----:B------:R-:W-:-:S13]  /*0e40*/  ISETP.GE.AND P0, PT, R3, RZ, PT ;  /* 0x000000ff0300720c */ /* 0x000fda0003f06270 */
[----:B------:R-:W-:Y:S01]  /*0e50*/  @!P0 IMAD.MOV.U32 R10, RZ, RZ, 0x0 ;  /* 0x00000000ff0a8424 */ /* 0x000fe200078e00ff */
[----:B------:R-:W-:Y:S01]  /*0e60*/  @!P0 MOV R11, 0xfff80000 ;  /* 0xfff80000000b8802 */ /* 0x000fe20000000f00 */
[----:B------:R-:W-:Y:S06]  /*0e70*/  @!P0 BRA `(.L_x_14) ;  /* 0x00000000004c8947 */ /* 0x000fec0003800000 */
[----:B------:R-:W-:-:S13]  /*0e80*/  ISETP.GT.AND P0, PT, R3, 0x7fefffff, PT ;  /* 0x7fefffff0300780c */ /* 0x000fda0003f04270 */
[----:B------:R-:W-:Y:S05]  /*0e90*/  @P0 BRA `(.L_x_15) ;  /* 0x0000000000400947 */ /* 0x000fea0003800000 */
[----:B------:R-:W-:Y:S01]  /*0ea0*/  DMUL R10, R2, 8.11296384146066816958e+31 ;  /* 0x46900000020a7828 */ /* 0x000fe20000000000 */
[----:B------:R-:W-:Y:S02]  /*0eb0*/  IMAD.MOV.U32 R12, RZ, RZ, RZ ;  /* 0x000000ffff0c7224 */ /* 0x000fe400078e00ff */
[----:B------:R-:W-:Y:S02]  /*0ec0*/  IMAD.MOV.U32 R16, RZ, RZ, 0x0 ;  /* 0x00000000ff107424 */ /* 0x000fe400078e00ff */
[----:B------:R-:W-:Y:S01]  /*0ed0*/  IMAD.MOV.U32 R17, RZ, RZ, 0x3fd80000 ;  /* 0x3fd80000ff117424 */ /* 0x000fe200078e00ff */
[----:B------:R-:W0:Y:S02]  /*0ee0*/  MUFU.RSQ64H R13, R11 ;  /* 0x0000000b000d7308 */ /* 0x000e240000001c00 */
[----:B0-----:R-:W-:-:S08]  /*0ef0*/  DMUL R14, R12, R12 ;  /* 0x0000000c0c0e7228 */ /* 0x001fd00000000000 */
[----:B------:R-:W-:-:S08]  /*0f00*/  DFMA R14, R10, -R14, 1 ;  /* 0x3ff000000a0e742b */ /* 0x000fd0000000080e */
[----:B------:R-:W-:Y:S02]  /*0f10*/  DFMA R16, R14, R16, 0.5 ;  /* 0x3fe000000e10742b */ /* 0x000fe40000000010 */
[----:B------:R-:W-:-:S08]  /*0f20*/  DMUL R14, R12, R14 ;  /* 0x0000000e0c0e7228 */ /* 0x000fd00000000000 */
[----:B------:R-:W-:-:S08]  /*0f30*/  DFMA R14, R16, R14, R12 ;  /* 0x0000000e100e722b */ /* 0x000fd0000000000c */
[----:B------:R-:W-:Y:S02]  /*0f40*/  DMUL R12, R10, R14 ;  /* 0x0000000e0a0c7228 */ /* 0x000fe40000000000 */
[----:B------:R-:W-:-:S06]  /*0f50*/  IADD3 R15, PT, PT, R15, -0x100000, RZ ;  /* 0xfff000000f0f7810 */ /* 0x000fcc0007ffe0ff */
[----:B------:R-:W-:-:S08]  /*0f60*/  DFMA R16, R12, -R12, R10 ;  /* 0x8000000c0c10722b */ /* 0x000fd0000000000a */
[----:B------:R-:W-:-:S10]  /*0f70*/  DFMA R10, R14, R16, R12 ;  /* 0x000000100e0a722b */ /* 0x000fd4000000000c */
[----:B------:R-:W-:Y:S01]  /*0f80*/  VIADD R11, R11, 0xfcb00000 ;  /* 0xfcb000000b0b7836 */ /* 0x000fe20000000000 */
[----:B------:R-:W-:Y:S06]  /*0f90*/  BRA `(.L_x_14) ;  /* 0x0000000000047947 */ /* 0x000fec0003800000 */
.L_x_15:
[----:B------:R-:W-:-:S11]  /*0fa0*/  DADD R10, R2, R2 ;  /* 0x00000000020a7229 */ /* 0x000fd60000000002 */
.L_x_14:
[----:B------:R-:W-:Y:S05]  /*0fb0*/  BSYNC.RECONVERGENT B1 ;  /* 0x0000000000017941 */ /* 0x000fea0003800200 */
.L_x_12:
[----:B------:R-:W-:-:S04]  /*0fc0*/  IMAD.MOV.U32 R9, RZ, RZ, 0x0 ;  /* 0x00000000ff097424 */ /* 0x000fc800078e00ff */
[----:B------:R-:W-:Y:S05]  /*0fd0*/  RET.REL.NODEC R8 `(_Z16llg_quat_apply_3iPdS_S_S_S_S_S_S_S_S_S_S_) ;  /* 0xfffffff008087950 */ /* 0x000fea0003c3ffff */
.L_x_16:
        /* <DEDUP_REMOVED lines=10> */
.L_x_49:


//--------------------- .text._Z16llg_quat_apply_2iPdS_S_S_S_S_S_dd --------------------------
	.section	.text._Z16llg_quat_apply_2iPdS_S_S_S_S_S_dd,"ax",@progbits
	.align	128
        .global         _Z16llg_quat_apply_2iPdS_S_S_S_S_S_dd
        .type           _Z16llg_quat_apply_2iPdS_S_S_S_S_S_dd,@function
        .size           _Z16llg_quat_apply_2iPdS_S_S_S_S_S_dd,(.L_x_51 - _Z16llg_quat_apply_2iPdS_S_S_S_S_S_dd)
        .other          _Z16llg_quat_apply_2iPdS_S_S_S_S_S_dd,@"STO_CUDA_ENTRY STV_DEFAULT"
_Z16llg_quat_apply_2iPdS_S_S_S_S_S_dd:
.text._Z16llg_quat_apply_2iPdS_S_S_S_S_S_dd:
[----:B------:R-:W0:Y:S01]  /*0000*/  LDC R1, c[0x0][0x37c] ;  /* 0x0000df00ff017b82 */ /* 0x000e220000000800 */
[----:B------:R-:W1:Y:S01]  /*0010*/  S2R R2, SR_CTAID.X ;  /* 0x0000000000027919 */ /* 0x000e620000002500 */
[----:B------:R-:W1:Y:S01]  /*0020*/  LDCU UR4, c[0x0][0x360] ;  /* 0x00006c00ff0477ac */ /* 0x000e620008000800 */
[----:B0-----:R-:W-:Y:S01]  /*0030*/  VIADD R1, R1, 0xffffffd8 ;  /* 0xffffffd801017836 */ /* 0x001fe20000000000 */
[----:B------:R-:W1:Y:S01]  /*0040*/  S2R R3, SR_TID.X ;  /* 0x0000000000037919 */ /* 0x000e620000002100 */
[----:B------:R-:W0:Y:S01]  /*0050*/  LDCU UR5, c[0x0][0x380] ;  /* 0x00007000ff0577ac */ /* 0x000e220008000800 */
[----:B-1----:R-:W-:-:S05]  /*0060*/  IMAD R2, R2, UR4, R3 ;  /* 0x0000000402027c24 */ /* 0x002fca000f8e0203 */
[----:B0-----:R-:W-:-:S13]  /*0070*/  ISETP.GE.AND P0, PT, R2, UR5, PT ;  /* 0x0000000502007c0c */ /* 0x001fda000bf06270 */
[----:B------:R-:W-:Y:S05]  /*0080*/  @P0 EXIT ;  /* 0x000000000000094d */ /* 0x000fea0003800000 */
[----:B------:R-:W0:Y:S01]  /*0090*/  LDC.64 R8, c[0x0][0x3b8] ;  /* 0x0000ee00ff087b82 */ /* 0x000e220000000a00 */
[----:B------:R-:W1:Y:S01]  /*00a0*/  LDCU.64 UR4, c[0x0][0x358] ;  /* 0x00006b00ff0477ac */ /* 0x000e620008000a00 */
[----:B0-----:R-:W-:-:S06]  /*00b0*/  IMAD.WIDE R8, R2, 0x8, R8 ;  /* 0x0000000802087825 */ /* 0x001fcc00078e0208 */
[----:B-1----:R-:W2:Y:S02]  /*00c0*/  LDG.E.64 R8, desc[UR4][R8.64] ;  /* 0x0000000408087981 */ /* 0x002ea4000c1e1b00 */
[----:B--2---:R-:W-:-:S14]  /*00d0*/  DSETP.NEU.AND P0, PT, R8, RZ, PT ;  /* 0x000000ff0800722a */ /* 0x004fdc0003f0d000 */
[----:B------:R-:W-:Y:S05]  /*00e0*/  @!P0 EXIT ;  /* 0x000000000000894d */ /* 0x000fea0003800000 */
[----:B------:R-:W0:Y:S01]  /*00f0*/  LDC.64 R10, c[0x0][0x388] ;  /* 0x0000e200ff0a7b82 */ /* 0x000e220000000a00 */
[----:B------:R-:W1:Y:S07]  /*0100*/  LDCU.64 UR6, c[0x0][0x3c8] ;  /* 0x00007900ff0677ac */ /* 0x000e6e0008000a00 */
[----:B------:R-:W2:Y:S08]  /*0110*/  LDC.64 R12, c[0x0][0x390] ;  /* 0x0000e400ff0c7b82 */ /* 0x000eb00000000a00 */
[----:B------:R-:W3:Y:S01]  /*0120*/  LDC.64 R14, c[0x0][0x398] ;  /* 0x0000e600ff0e7b82 */ /* 0x000ee20000000a00 */
[----:B0-----:R-:W-:-:S06]  /*0130*/  IMAD.WIDE R10, R2, 0x8, R10 ;  /* 0x00000008020a7825 */ /* 0x001fcc00078e020a */
[----:B------:R-:W5:Y:S01]  /*0140*/  LDG.E.64 R10, desc[UR4][R10.64] ;  /* 0x000000040a0a7981 */ /* 0x000f62000c1e1b00 */
[----:B--2---:R-:W-:-:S06]  /*0150*/  IMAD.WIDE R12, R2, 0x8, R12 ;  /* 0x00000008020c7825 */ /* 0x004fcc00078e020c */
[----:B------:R-:W5:Y:S01]  /*0160*/  LDG.E.64 R12, desc[UR4][R12.64] ;  /* 0x000000040c0c7981 */ /* 0x000f62000c1e1b00 */
[----:B---3--:R-:W-:-:S06]  /*0170*/  IMAD.WIDE R14, R2, 0x8, R14 ;  /* 0x00000008020e7825 */ /* 0x008fcc00078e020e */
[----:B------:R-:W5:Y:S01]  /*0180*/  LDG.E.64 R14, desc[UR4][R14.64] ;  /* 0x000000040e0e7981 */ /* 0x000f62000c1e1b00 */
[----:B-1----:R-:W-:-:S08]  /*0190*/  DMUL R4, R8, UR6 ;  /* 0x0000000608047c28 */ /* 0x002fd00008000000 */
[----:B------:R-:W-:Y:S01]  /*01a0*/  DSETP.NEU.AND P0, PT, |R4|, +INF , PT ;  /* 0x7ff000000400742a */ /* 0x000fe20003f0d200 */
[----:B------:R-:W-:-:S13]  /*01b0*/  BSSY.RECONVERGENT B0, `(.L_x_17) ;  /* 0x0000019000007945 */ /* 0x000fda0003800200 */
[----:B------:R-:W-:Y:S01]  /*01c0*/  @!P0 DMUL R16, RZ, R4 ;  /* 0x00000004ff108228 */ /* 0x000fe20000000000 */
[----:B------:R-:W-:Y:S01]  /*01d0*/  @!P0 IMAD.MOV.U32 R0, RZ, RZ, RZ ;  /* 0x000000ffff008224 */ /* 0x000fe200078e00ff */
[----:B------:R-:W-:Y:S09]  /*01e0*/  @!P0 BRA `(.L_x_18) ;  /* 0x0000000000548947 */ /* 0x000ff20003800000 */
[----:B------:R-:W-:Y:S01]  /*01f0*/  UMOV UR6, 0x6dc9c883 ;  /* 0x6dc9c88300067882 */ /* 0x000fe20000000000 */
[----:B------:R-:W-:Y:S01]  /*0200*/  UMOV UR7, 0x3fe45f30 ;  /* 0x3fe45f3000077882 */ /* 0x000fe20000000000 */
[C---:B------:R-:W-:Y:S02]  /*0210*/  DSETP.GE.AND P0, PT, |R4|.reuse, 2.14748364800000000000e+09, PT ;  /* 0x41e000000400742a */ /* 0x040fe40003f06200 */
[----:B------:R-:W-:Y:S01]  /*0220*/  DMUL R6, R4, UR6 ;  /* 0x0000000604067c28 */ /* 0x000fe20008000000 */
[----:B------:R-:W-:Y:S01]  /*0230*/  UMOV UR6, 0x54442d18 ;  /* 0x54442d1800067882 */ /* 0x000fe20000000000 */
[----:B------:R-:W-:-:S04]  /*0240*/  UMOV UR7, 0x3ff921fb ;  /* 0x3ff921fb00077882 */ /* 0x000fc80000000000 */
[----:B------:R-:W0:Y:S08]  /*0250*/  F2I.F64 R0, R6 ;  /* 0x0000000600007311 */ /* 0x000e300000301100 */
[----:B0-----:R-:W0:Y:S02]  /*0260*/  I2F.F64 R16, R0 ;  /* 0x0000000000107312 */ /* 0x001e240000201c00 */
[----:B0-----:R-:W-:Y:S01]  /*0270*/  DFMA R18, R16, -UR6, R4 ;  /* 0x8000000610127c2b */ /* 0x001fe20008000004 */
[----:B------:R-:W-:Y:S01]  /*0280*/  UMOV UR6, 0x33145c00 ;  /* 0x33145c0000067882 */ /* 0x000fe20000000000 */
[----:B------:R-:W-:-:S06]  /*0290*/  UMOV UR7, 0x3c91a626 ;  /* 0x3c91a62600077882 */ /* 0x000fcc0000000000 */
[----:B------:R-:W-:Y:S01]  /*02a0*/  DFMA R18, R16, -UR6, R18 ;  /* 0x8000000610127c2b */ /* 0x000fe20008000012 */
[----:B------:R-:W-:Y:S01]  /*02b0*/  UMOV UR6, 0x252049c0 ;  /* 0x252049c000067882 */ /* 0x000fe20000000000 */
[----:B------:R-:W-:-:S06]  /*02c0*/  UMOV UR7, 0x397b839a ;  /* 0x397b839a00077882 */ /* 0x000fcc0000000000 */
[----:B------:R-:W-:Y:S01]  /*02d0*/  DFMA R16, R16, -UR6, R18 ;  /* 0x8000000610107c2b */ /* 0x000fe20008000012 */
[----:B------:R-:W-:Y:S10]  /*02e0*/  @!P0 BRA `(.L_x_18) ;  /* 0x0000000000148947 */ /* 0x000ff40003800000 */
[----:B------:R-:W-:-:S07]  /*02f0*/  MOV R0, 0x310 ;  /* 0x0000031000007802 */ /* 0x000fce0000000f00 */
[----:B-----5:R-:W-:Y:S05]  /*0300*/  CALL.REL.NOINC `($_Z16llg_quat_apply_2iPdS_S_S_S_S_S_dd$__internal_trig_reduction_slowpathd) ;  /* 0x0000000800847944 */ /* 0x020fea0003c00000 */
[----:B------:R-:W-:Y:S02]  /*0310*/  IMAD.MOV.U32 R0, RZ, RZ, R7 ;  /* 0x000000ffff007224 */ /* 0x000fe400078e0007 */
[----:B------:R-:W-:Y:S02]  /*0320*/  IMAD.MOV.U32 R16, RZ, RZ, R20 ;  /* 0x000000ffff107224 */ /* 0x000fe400078e0014 */
[----:B------:R-:W-:-:S07]  /*0330*/  IMAD.MOV.U32 R17, RZ, RZ, R21 ;  /* 0x000000ffff117224 */ /* 0x000fce00078e0015 */
.L_x_18:
[----:B------:R-:W-:Y:S05]  /*0340*/  BSYNC.RECONVERGENT B0 ;  /* 0x0000000000007941 */ /* 0x000fea0003800200 */
.L_x_17:
[----:B------:R-:W-:Y:S01]  /*0350*/  DMUL R4, R16, R16 ;  /* 0x0000001010047228 */ /* 0x000fe20000000000 */
[----:B------:R-:W-:Y:S01]  /*0360*/  IMAD.MOV.U32 R18, RZ, RZ, 0x2cb0d246 ;  /* 0x2cb0d246ff127424 */ /* 0x000fe200078e00ff */
[----:B------:R-:W-:Y:S01]  /*0370*/  UMOV UR8, 0xf9785eba ;  /* 0xf9785eba00087882 */ /* 0x000fe20000000000 */
[----:B------:R-:W-:Y:S01]  /*0380*/  IMAD.MOV.U32 R19, RZ, RZ, 0x3e5ae5f1 ;  /* 0x3e5ae5f1ff137424 */ /* 0x000fe200078e00ff */
[----:B------:R-:W-:Y:S01]  /*0390*/  UMOV UR9, 0x3de5db65 ;  /* 0x3de5db6500097882 */ /* 0x000fe20000000000 */
[----:B------:R-:W-:Y:S01]  /*03a0*/  IMAD.MOV.U32 R6, RZ, RZ, -0x3e107ad8 ;  /* 0xc1ef8528ff067424 */ /* 0x000fe200078e00ff */
[----:B------:R-:W-:Y:S01]  /*03b0*/  UMOV UR6, 0x20fd8164 ;  /* 0x20fd816400067882 */ /* 0x000fe20000000000 */
[----:B------:R-:W-:Y:S01]  /*03c0*/  IMAD.MOV.U32 R7, RZ, RZ, 0x3e21eea7 ;  /* 0x3e21eea7ff077424 */ /* 0x000fe200078e00ff */
[----:B------:R-:W-:Y:S01]  /*03d0*/  UMOV UR7, 0x3da8ff83 ;  /* 0x3da8ff8300077882 */ /* 0x000fe20000000000 */
[C---:B------:R-:W-:Y:S01]  /*03e0*/  DFMA R18, R4.reuse, UR8, -R18 ;  /* 0x0000000804127c2b */ /* 0x040fe20008000812 */
[----:B------:R-:W-:Y:S01]  /*03f0*/  UMOV UR8, 0x69ace392 ;  /* 0x69ace39200087882 */ /* 0x000fe20000000000 */
[----:B------:R-:W-:Y:S01]  /*0400*/  UMOV UR9, 0x3ec71de3 ;  /* 0x3ec71de300097882 */ /* 0x000fe20000000000 */
[C---:B------:R-:W-:Y:S01]  /*0410*/  LOP3.LUT R3, R0.reuse, 0x1, RZ, 0xc0, !PT ;  /* 0x0000000100037812 */ /* 0x040fe200078ec0ff */
[C---:B------:R-:W-:Y:S01]  /*0420*/  DFMA R6, R4.reuse, -UR6, R6 ;  /* 0x8000000604067c2b */ /* 0x040fe20008000006 */
[----:B------:R-:W-:Y:S01]  /*0430*/  UMOV UR6, 0x8e06e6d9 ;  /* 0x8e06e6d900067882 */ /* 0x000fe20000000000 */
[----:B------:R-:W-:Y:S01]  /*0440*/  UMOV UR7, 0x3e927e4f ;  /* 0x3e927e4f00077882 */ /* 0x000fe20000000000 */
[----:B------:R-:W-:Y:S01]  /*0450*/  ISETP.NE.U32.AND P0, PT, R3, 0x1, PT ;  /* 0x000000010300780c */ /* 0x000fe20003f05070 */
[C---:B------:R-:W-:Y:S01]  /*0460*/  DFMA R20, R4.reuse, R18, UR8 ;  /* 0x0000000804147e2b */ /* 0x040fe20008000012 */
[----:B------:R-:W-:Y:S01]  /*0470*/  UMOV UR8, 0x19db62a1 ;  /* 0x19db62a100087882 */ /* 0x000fe20000000000 */
[----:B------:R-:W-:Y:S01]  /*0480*/  UMOV UR9, 0x3f2a01a0 ;  /* 0x3f2a01a000097882 */ /* 0x000fe20000000000 */
[----:B------:R-:W-:Y:S01]  /*0490*/  LOP3.LUT P1, RZ, R0, 0x2, RZ, 0xc0, !PT ;  /* 0x0000000200ff7812 */ /* 0x000fe2000782c0ff */
[C---:B------:R-:W-:Y:S01]  /*04a0*/  DFMA R18, R4.reuse, R6, -UR6 ;  /* 0x8000000604127e2b */ /* 0x040fe20008000006 */
[----:B------:R-:W-:Y:S01]  /*04b0*/  UMOV UR6, 0x19ddbce9 ;  /* 0x19ddbce900067882 */ /* 0x000fe20000000000 */
[----:B------:R-:W-:Y:S01]  /*04c0*/  UMOV UR7, 0x3efa01a0 ;  /* 0x3efa01a000077882 */ /* 0x000fe20000000000 */
[----:B------:R-:W0:Y:S01]  /*04d0*/  MUFU.RCP64H R7, R9 ;  /* 0x0000000900077308 */ /* 0x000e220000001800 */
[C---:B------:R-:W-:Y:S01]  /*04e0*/  DFMA R20, R4.reuse, R20, -UR8 ;  /* 0x8000000804147e2b */ /* 0x040fe20008000014 */
[----:B------:R-:W-:Y:S01]  /*04f0*/  UMOV UR8, 0x11110818 ;  /* 0x1111081800087882 */ /* 0x000fe20000000000 */
[----:B------:R-:W-:Y:S01]  /*0500*/  UMOV UR9, 0x3f811111 ;  /* 0x3f81111100097882 */ /* 0x000fe20000000000 */
[----:B------:R-:W-:Y:S01]  /*0510*/  VIADD R6, R9, 0x300402 ;  /* 0x0030040209067836 */ /* 0x000fe20000000000 */
[C---:B------:R-:W-:Y:S01]  /*0520*/  DFMA R18, R4.reuse, R18, UR6 ;  /* 0x0000000604127e2b */ /* 0x040fe20008000012 */
[----:B------:R-:W-:Y:S01]  /*0530*/  UMOV UR6, 0x16c15d47 ;  /* 0x16c15d4700067882 */ /* 0x000fe20000000000 */
[----:B------:R-:W-:Y:S01]  /*0540*/  UMOV UR7, 0x3f56c16c ;  /* 0x3f56c16c00077882 */ /* 0x000fe20000000000 */
[----:B------:R-:W-:Y:S01]  /*0550*/  BSSY.RECONVERGENT B0, `(.L_x_19) ;  /* 0x0000021000007945 */ /* 0x000fe20003800200 */
[----:B------:R-:W-:Y:S01]  /*0560*/  DFMA R20, R4, R20, UR8 ;  /* 0x0000000804147e2b */ /* 0x000fe20008000014 */
[----:B------:R-:W-:Y:S01]  /*0570*/  UMOV UR8, 0x55555554 ;  /* 0x5555555400087882 */ /* 0x000fe20000000000 */
[----:B------:R-:W-:-:S02]  /*0580*/  UMOV UR9, 0x3fc55555 ;  /* 0x3fc5555500097882 */ /* 0x000fc40000000000 */
[C---:B------:R-:W-:Y:S01]  /*0590*/  DFMA R18, R4.reuse, R18, -UR6 ;  /* 0x8000000604127e2b */ /* 0x040fe20008000012 */
[----:B------:R-:W-:Y:S01]  /*05a0*/  UMOV UR6, 0x55555551 ;  /* 0x5555555100067882 */ /* 0x000fe20000000000 */
[----:B------:R-:W-:Y:S02]  /*05b0*/  UMOV UR7, 0x3fa55555 ;  /* 0x3fa5555500077882 */ /* 0x000fe40000000000 */
[----:B------:R-:W-:Y:S02]  /*05c0*/  DFMA R20, R4, R20, -UR8 ;  /* 0x8000000804147e2b */ /* 0x000fe40008000014 */
[----:B0-----:R-:W-:Y:S02]  /*05d0*/  DFMA R22, -R8, R6, 1 ;  /* 0x3ff000000816742b */ /* 0x001fe40000000106 */
[----:B------:R-:W-:-:S04]  /*05e0*/  DFMA R18, R4, R18, UR6 ;  /* 0x0000000604127e2b */ /* 0x000fc80008000012 */
[----:B------:R-:W-:Y:S02]  /*05f0*/  DFMA R20, R4, R20, RZ ;  /* 0x000000140414722b */ /* 0x000fe400000000ff */
[----:B------:R-:W-:Y:S02]  /*0600*/  DFMA R22, R22, R22, R22 ;  /* 0x000000161616722b */ /* 0x000fe40000000016 */
[----:B------:R-:W-:-:S04]  /*0610*/  DFMA R18, R4, R18, -0.5 ;  /* 0xbfe000000412742b */ /* 0x000fc80000000012 */
[----:B------:R-:W-:Y:S02]  /*0620*/  DFMA R16, R20, R16, R16 ;  /* 0x000000101410722b */ /* 0x000fe40000000010 */
[----:B------:R-:W-:Y:S02]  /*0630*/  DFMA R22, R6, R22, R6 ;  /* 0x000000160616722b */ /* 0x000fe40000000006 */
[----:B------:R-:W-:-:S06]  /*0640*/  DFMA R4, R4, R18, 1 ;  /* 0x3ff000000404742b */ /* 0x000fcc0000000012 */
[----:B------:R-:W-:Y:S01]  /*0650*/  LOP3.LUT R3, R17, 0x80000000, RZ, 0x3c, !PT ;  /* 0x8000000011037812 */ /* 0x000fe200078e3cff */
[----:B------:R-:W-:-:S03]  /*0660*/  DFMA R20, -R8, R22, 1 ;  /* 0x3ff000000814742b */ /* 0x000fc60000000116 */
[----:B------:R-:W-:Y:S02]  /*0670*/  FSEL R18, R4, R16, !P0 ;  /* 0x0000001004127208 */ /* 0x000fe40004000000 */
[----:B------:R-:W-:Y:S02]  /*0680*/  FSEL R19, R5, R17, !P0 ;  /* 0x0000001105137208 */ /* 0x000fe40004000000 */
[----:B------:R-:W-:Y:S01]  /*0690*/  FSEL R4, R16, R4, !P0 ;  /* 0x0000000410047208 */ /* 0x000fe20004000000 */
[----:B------:R-:W-:Y:S01]  /*06a0*/  DFMA R22, R22, R20, R22 ;  /* 0x000000141616722b */ /* 0x000fe20000000016 */
[----:B------:R-:W-:Y:S02]  /*06b0*/  FSEL R5, R3, R5, !P0 ;  /* 0x0000000503057208 */ /* 0x000fe40004000000 */
[----:B------:R-:W-:Y:S02]  /*06c0*/  FSETP.GEU.AND P0, PT, |R6|, 5.8789094863358348022e-39, PT ;  /* 0x004004020600780b */ /* 0x000fe40003f0e200 */
[----:B------:R-:W-:-:S02]  /*06d0*/  @P1 LOP3.LUT R3, R19, 0x80000000, RZ, 0x3c, !PT ;  /* 0x8000000013031812 */ /* 0x000fc400078e3cff */
[----:B------:R-:W-:-:S03]  /*06e0*/  @P1 LOP3.LUT R7, R5, 0x80000000, RZ, 0x3c, !PT ;  /* 0x8000000005071812 */ /* 0x000fc600078e3cff */
[----:B------:R-:W-:Y:S02]  /*06f0*/  @P1 IMAD.MOV.U32 R19, RZ, RZ, R3 ;  /* 0x000000ffff131224 */ /* 0x000fe400078e0003 */
[----:B------:R-:W-:-:S04]  /*0700*/  @P1 IMAD.MOV.U32 R5, RZ, RZ, R7 ;  /* 0x000000ffff051224 */ /* 0x000fc800078e0007 */
[----:B------:R-:W-:Y:S05]  /*0710*/  @P0 BRA `(.L_x_20) ;  /* 0x0000000000100947 */ /* 0x000fea0003800000 */
[----:B------:R-:W-:-:S05]  /*0720*/  LOP3.LUT R0, R9, 0x7fffffff, RZ, 0xc0, !PT ;  /* 0x7fffffff09007812 */ /* 0x000fca00078ec0ff */
[----:B------:R-:W-:Y:S01]  /*0730*/  VIADD R16, R0, 0xfff00000 ;  /* 0xfff0000000107836 */ /* 0x000fe20000000000 */
[----:B------:R-:W-:-:S07]  /*0740*/  MOV R0, 0x760 ;  /* 0x0000076000007802 */ /* 0x000fce0000000f00 */
[----:B-----5:R-:W-:Y:S05]  /*0750*/  CALL.REL.NOINC `($__internal_2_$__cuda_sm20_dblrcp_rn_slowpath_v3) ;  /* 0x0000000000c07944 */ /* 0x020fea0003c00000 */
.L_x_20:
[----:B------:R-:W-:Y:S05]  /*0760*/  BSYNC.RECONVERGENT B0 ;  /* 0x0000000000007941 */ /* 0x000fea0003800200 */
.L_x_19:
[----:B------:R-:W0:Y:S08]  /*0770*/  LDC.64 R6, c[0x0][0x3a0] ;  /* 0x0000e800ff067b82 */ /* 0x000e300000000a00 */
[----:B------:R-:W1:Y:S08]  /*0780*/  LDC.64 R8, c[0x0][0x3a8] ;  /* 0x0000ea00ff087b82 */ /* 0x000e700000000a00 */
[----:B------:R-:W2:Y:S01]  /*0790*/  LDC.64 R24, c[0x0][0x3b0] ;  /* 0x0000ec00ff187b82 */ /* 0x000ea20000000a00 */
[----:B0-----:R-:W-:-:S05]  /*07a0*/  IMAD.WIDE R6, R2, 0x8, R6 ;  /* 0x0000000802067825 */ /* 0x001fca00078e0206 */
[----:B------:R-:W3:Y:S01]  /*07b0*/  LDG.E.64 R20, desc[UR4][R6.64] ;  /* 0x0000000406147981 */ /* 0x000ee2000c1e1b00 */
[----:B-1----:R-:W-:-:S05]  /*07c0*/  IMAD.WIDE R8, R2, 0x8, R8 ;  /* 0x0000000802087825 */ /* 0x002fca00078e0208 */
[----:B------:R-:W4:Y:S01]  /*07d0*/  LDG.E.64 R16, desc[UR4][R8.64] ;  /* 0x0000000408107981 */ /* 0x000f22000c1e1b00 */
[----:B--2---:R-:W-:-:S05]  /*07e0*/  IMAD.WIDE R2, R2, 0x8, R24 ;  /* 0x0000000802027825 */ /* 0x004fca00078e0218 */
[----:B------:R-:W2:Y:S01]  /*07f0*/  LDG.E.64 R24, desc[UR4][R2.64] ;  /* 0x0000000402187981 */ /* 0x000ea2000c1e1b00 */
[-C--:B---3--:R-:W-:Y:S02]  /*0800*/  DMUL R20, R20, R18.reuse ;  /* 0x0000001214147228 */ /* 0x088fe40000000000 */
[----:B----4-:R-:W-:-:S06]  /*0810*/  DMUL R26, R16, R18 ;  /* 0x00000012101a7228 */ /* 0x010fcc0000000000 */
[-C--:B------:R-:W-:Y:S02]  /*0820*/  DMUL R16, R20, R22.reuse ;  /* 0x0000001614107228 */ /* 0x080fe40000000000 */
[----:B------:R-:W-:Y:S02]  /*0830*/  DMUL R20, R26, R22 ;  /* 0x000000161a147228 */ /* 0x000fe40000000000 */
[----:B--2---:R-:W-:-:S04]  /*0840*/  DMUL R18, R24, R18 ;  /* 0x0000001218127228 */ /* 0x004fc80000000000 */
[----:B-----5:R-:W-:Y:S02]  /*0850*/  DMUL R28, R10, R16 ;  /* 0x000000100a1c7228 */ /* 0x020fe40000000000 */
[----:B------:R-:W-:Y:S02]  /*0860*/  DMUL R24, RZ, R20 ;  /* 0x00000014ff187228 */ /* 0x000fe40000000000 */
[----:B------:R-:W-:-:S04]  /*0870*/  DMUL R18, R18, R22 ;  /* 0x0000001612127228 */ /* 0x000fc80000000000 */
[----:B------:R-:W-:Y:S02]  /*0880*/  DFMA R28, RZ, R4, -R28 ;  /* 0x00000004ff1c722b */ /* 0x000fe4000000081c */
[----:B------:R-:W-:Y:S02]  /*0890*/  DMUL R26, RZ, R16 ;  /* 0x00000010ff1a7228 */ /* 0x000fe40000000000 */
[C---:B------:R-:W-:Y:S02]  /*08a0*/  DFMA R22, R12.reuse, R4, R24 ;  /* 0x000000040c16722b */ /* 0x040fe40000000018 */
[----:B------:R-:W-:Y:S02]  /*08b0*/  DMUL R24, RZ, R18 ;  /* 0x00000012ff187228 */ /* 0x000fe40000000000 */
[----:B------:R-:W-:Y:S02]  /*08c0*/  DFMA R28, -R12, R20, R28 ;  /* 0x000000140c1c722b */ /* 0x000fe4000000011c */
[----:B------:R-:W-:-:S04]  /*08d0*/  DFMA R26, R10, R4, R26 ;  /* 0x000000040a1a722b */ /* 0x000fc8000000001a */
[----:B------:R-:W-:Y:S02]  /*08e0*/  DFMA R24, R14, R4, R24 ;  /* 0x000000040e18722b */ /* 0x000fe40000000018 */
[----:B------:R-:W-:Y:S02]  /*08f0*/  DFMA R22, R10, R18, R22 ;  /* 0x000000120a16722b */ /* 0x000fe40000000016 */
[C---:B------:R-:W-:Y:S02]  /*0900*/  DFMA R26, R14.reuse, R20, R26 ;  /* 0x000000140e1a722b */ /* 0x040fe4000000001a */
[----:B------:R-:W-:Y:S02]  /*0910*/  DFMA R28, -R14, R18, R28 ;  /* 0x000000120e1c722b */ /* 0x000fe4000000011c */
[-C--:B------:R-:W-:Y:S02]  /*0920*/  DFMA R24, R12, R16.reuse, R24 ;  /* 0x000000100c18722b */ /* 0x080fe40000000018 */
[----:B------:R-:W-:-:S02]  /*0930*/  DFMA R22, -R14, R16, R22 ;  /* 0x000000100e16722b */ /* 0x000fc40000000116 */
[----:B------:R-:W-:Y:S02]  /*0940*/  DFMA R26, -R12, R18, R26 ;  /* 0x000000120c1a722b */ /* 0x000fe4000000011a */
[-C--:B------:R-:W-:Y:S02]  /*0950*/  DMUL R14, R16, R28.reuse ;  /* 0x0000001c100e7228 */ /* 0x080fe40000000000 */
[----:B------:R-:W-:Y:S02]  /*0960*/  DMUL R12, R20, R28 ;  /* 0x0000001c140c7228 */ /* 0x000fe40000000000 */
[----:B------:R-:W-:Y:S02]  /*0970*/  DFMA R10, -R10, R20, R24 ;  /* 0x000000140a0a722b */ /* 0x000fe40000000118 */
[----:B------:R-:W-:Y:S02]  /*0980*/  DMUL R28, R18, R28 ;  /* 0x0000001c121c7228 */ /* 0x000fe40000000000 */
[----:B------:R-:W-:-:S02]  /*0990*/  DFMA R14, R26, R4, -R14 ;  /* 0x000000041a0e722b */ /* 0x000fc4000000080e */
[----:B------:R-:W-:-:S04]  /*09a0*/  DFMA R12, R22, R4, -R12 ;  /* 0x00000004160c722b */ /* 0x000fc8000000080c */
[----:B------:R-:W-:Y:S02]  /*09b0*/  DFMA R28, R10, R4, -R28 ;  /* 0x000000040a1c722b */ /* 0x000fe4000000081c */
[----:B------:R-:W-:Y:S02]  /*09c0*/  DFMA R14, -R18, R22, R14 ;  /* 0x00000016120e722b */ /* 0x000fe4000000010e */
[----:B------:R-:W-:-:S04]  /*09d0*/  DFMA R12, -R16, R10, R12 ;  /* 0x0000000a100c722b */ /* 0x000fc8000000010c */
[C---:B------:R-:W-:Y:S02]  /*09e0*/  DFMA R28, -R20.reuse, R26, R28 ;  /* 0x0000001a141c722b */ /* 0x040fe4000000011c */
[----:B------:R-:W-:Y:S02]  /*09f0*/  DFMA R14, R20, R10, R14 ;  /* 0x0000000a140e722b */ /* 0x000fe4000000000e */
[----:B------:R-:W-:-:S04]  /*0a00*/  DFMA R12, R18, R26, R12 ;  /* 0x0000001a120c722b */ /* 0x000fc8000000000c */
[----:B------:R-:W-:Y:S01]  /*0a10*/  DFMA R28, R16, R22, R28 ;  /* 0x00000016101c722b */ /* 0x000fe2000000001c */
[----:B------:R-:W-:Y:S04]  /*0a20*/  STG.E.64 desc[UR4][R6.64], R14 ;  /* 0x0000000e06007986 */ /* 0x000fe8000c101b04 */
[----:B------:R-:W-:Y:S04]  /*0a30*/  STG.E.64 desc[UR4][R8.64], R12 ;  /* 0x0000000c08007986 */ /* 0x000fe8000c101b04 */
[----:B------:R-:W-:Y:S01]  /*0a40*/  STG.E.64 desc[UR4][R2.64], R28 ;  /* 0x0000001c02007986 */ /* 0x000fe2000c101b04 */
[----:B------:R-:W-:Y:S05]  /*0a50*/  EXIT ;  /* 0x000000000000794d */ /* 0x000fea0003800000 */
        .weak           $__internal_2_$__cuda_sm20_dblrcp_rn_slowpath_v3
        .type           $__internal_2_$__cuda_sm20_dblrcp_rn_slowpath_v3,@function
        .size           $__internal_2_$__cuda_sm20_dblrcp_rn_slowpath_v3,($_Z16llg_quat_apply_2iPdS_S_S_S_S_S_dd$__internal_trig_reduction_slowpathd - $__internal_2_$__cuda_sm20_dblrcp_rn_slowpath_v3)
$__internal_2_$__cuda_sm20_dblrcp_rn_slowpath_v3:
[----:B------:R-:W-:Y:S01]  /*0a60*/  IMAD.MOV.U32 R6, RZ, RZ, R8 ;  /* 0x000000ffff067224 */ /* 0x000fe200078e0008 */
[----:B------:R-:W-:Y:S01]  /*0a70*/  BSSY.RECONVERGENT B1, `(.L_x_21) ;  /* 0x0000025000017945 */ /* 0x000fe20003800200 */
[----:B------:R-:W-:-:S06]  /*0a80*/  IMAD.MOV.U32 R7, RZ, RZ, R9 ;  /* 0x000000ffff077224 */ /* 0x000fcc00078e0009 */
[----:B------:R-:W-:-:S14]  /*0a90*/  DSETP.GTU.AND P0, PT, |R6|, +INF , PT ;  /* 0x7ff000000600742a */ /* 0x000fdc0003f0c200 */
[----:B------:R-:W-:Y:S05]  /*0aa0*/  @P0 BRA `(.L_x_22) ;  /* 0x00000000007c0947 */ /* 0x000fea0003800000 */
[----:B------:R-:W-:-:S05]  /*0ab0*/  LOP3.LUT R3, R9, 0x7fffffff, RZ, 0xc0, !PT ;  /* 0x7fffffff09037812 */ /* 0x000fca00078ec0ff */
[----:B------:R-:W-:-:S05]  /*0ac0*/  VIADD R8, R3, 0xffffffff ;  /* 0xffffffff03087836 */ /* 0x000fca0000000000 */
[----:B------:R-:W-:-:S13]  /*0ad0*/  ISETP.GE.U32.AND P0, PT, R8, 0x7fefffff, PT ;  /* 0x7fefffff0800780c */ /* 0x000fda0003f06070 */
[----:B------:R-:W-:Y:S01]  /*0ae0*/  @P0 LOP3.LUT R9, R7, 0x7ff00000, RZ, 0x3c, !PT ;  /* 0x7ff0000007090812 */ /* 0x000fe200078e3cff */
[----:B------:R-:W-:Y:S01]  /*0af0*/  @P0 IMAD.MOV.U32 R8, RZ, RZ, RZ ;  /* 0x000000ffff080224 */ /* 0x000fe200078e00ff */
[----:B------:R-:W-:Y:S06]  /*0b00*/  @P0 BRA `(.L_x_23) ;  /* 0x00000000006c0947 */ /* 0x000fec0003800000 */
[----:B------:R-:W-:-:S13]  /*0b10*/  ISETP.GE.U32.AND P0, PT, R3, 0x1000001, PT ;  /* 0x010000010300780c */ /* 0x000fda0003f06070 */
[----:B------:R-:W-:Y:S05]  /*0b20*/  @!P0 BRA `(.L_x_24) ;  /* 0x0000000000348947 */ /* 0x000fea0003800000 */
[----:B------:R-:W-:Y:S02]  /*0b30*/  VIADD R9, R7, 0xc0200000 ;  /* 0xc020000007097836 */ /* 0x000fe40000000000 */
[----:B------:R-:W-:Y:S02]  /*0b40*/  IMAD.MOV.U32 R8, RZ, RZ, R6 ;  /* 0x000000ffff087224 */ /* 0x000fe400078e0006 */
[----:B------:R-:W0:Y:S04]  /*0b50*/  MUFU.RCP64H R17, R9 ;  /* 0x0000000900117308 */ /* 0x000e280000001800 */
[----:B0-----:R-:W-:-:S08]  /*0b60*/  DFMA R20, -R8, R16, 1 ;  /* 0x3ff000000814742b */ /* 0x001fd00000000110 */
[----:B------:R-:W-:-:S08]  /*0b70*/  DFMA R20, R20, R20, R20 ;  /* 0x000000141414722b */ /* 0x000fd00000000014 */
[----:B------:R-:W-:-:S08]  /*0b80*/  DFMA R20, R16, R20, R16 ;  /* 0x000000141014722b */ /* 0x000fd00000000010 */
[----:B------:R-:W-:-:S08]  /*0b90*/  DFMA R16, -R8, R20, 1 ;  /* 0x3ff000000810742b */ /* 0x000fd00000000114 */
[----:B------:R-:W-:-:S08]  /*0ba0*/  DFMA R16, R20, R16, R20 ;  /* 0x000000101410722b */ /* 0x000fd00000000014 */
[----:B------:R-:W-:-:S08]  /*0bb0*/  DMUL R16, R16, 2.2250738585072013831e-308 ;  /* 0x0010000010107828 */ /* 0x000fd00000000000 */
[----:B------:R-:W-:-:S08]  /*0bc0*/  DFMA R6, -R6, R16, 1 ;  /* 0x3ff000000606742b */ /* 0x000fd00000000110 */
[----:B------:R-:W-:-:S08]  /*0bd0*/  DFMA R6, R6, R6, R6 ;  /* 0x000000060606722b */ /* 0x000fd00000000006 */
[----:B------:R-:W-:Y:S01]  /*0be0*/  DFMA R8, R16, R6, R16 ;  /* 0x000000061008722b */ /* 0x000fe20000000010 */
[----:B------:R-:W-:Y:S10]  /*0bf0*/  BRA `(.L_x_23) ;  /* 0x0000000000307947 */ /* 0x000ff40003800000 */
.L_x_24:
[----:B------:R-:W-:Y:S01]  /*0c00*/  DMUL R6, R6, 8.11296384146066816958e+31 ;  /* 0x4690000006067828 */ /* 0x000fe20000000000 */
[----:B------:R-:W-:-:S05]  /*0c10*/  IMAD.MOV.U32 R8, RZ, RZ, R16 ;  /* 0x000000ffff087224 */ /* 0x000fca00078e0010 */
[----:B------:R-:W0:Y:S02]  /*0c20*/  MUFU.RCP64H R9, R7 ;  /* 0x0000000700097308 */ /* 0x000e240000001800 */
[----:B0-----:R-:W-:-:S08]  /*0c30*/  DFMA R16, -R6, R8, 1 ;  /* 0x3ff000000610742b */ /* 0x001fd00000000108 */
[----:B------:R-:W-:-:S08]  /*0c40*/  DFMA R16, R16, R16, R16 ;  /* 0x000000101010722b */ /* 0x000fd00000000010 */
[----:B------:R-:W-:-:S08]  /*0c50*/  DFMA R16, R8, R16, R8 ;  /* 0x000000100810722b */ /* 0x000fd00000000008 */
[----:B------:R-:W-:-:S08]  /*0c60*/  DFMA R8, -R6, R16, 1 ;  /* 0x3ff000000608742b */ /* 0x000fd00000000110 */
[----:B------:R-:W-:-:S08]  /*0c70*/  DFMA R8, R16, R8, R16 ;  /* 0x000000081008722b */ /* 0x000fd00000000010 */
[----:B------:R-:W-:Y:S01]  /*0c80*/  DMUL R8, R8, 8.11296384146066816958e+31 ;  /* 0x4690000008087828 */ /* 0x000fe20000000000 */
[----:B------:R-:W-:Y:S10]  /*0c90*/  BRA `(.L_x_23) ;  /* 0x0000000000087947 */ /* 0x000ff40003800000 */
.L_x_22:
[----:B------:R-:W-:Y:S01]  /*0ca0*/  LOP3.LUT R9, R7, 0x80000, RZ, 0xfc, !PT ;  /* 0x0008000007097812 */ /* 0x000fe200078efcff */
[----:B------:R-:W-:-:S07]  /*0cb0*/  IMAD.MOV.U32 R8, RZ, RZ, R6 ;  /* 0x000000ffff087224 */ /* 0x000fce00078e0006 */
.L_x_23:
[----:B------:R-:W-:Y:S05]  /*0cc0*/  BSYNC.RECONVERGENT B1 ;  /* 0x0000000000017941 */ /* 0x000fea0003800200 */
.L_x_21:
[----:B------:R-:W-:Y:S02]  /*0cd0*/  IMAD.MOV.U32 R6, RZ, RZ, R0 ;  /* 0x000000ffff067224 */ /* 0x000fe400078e0000 */
[----:B------:R-:W-:Y:S02]  /*0ce0*/  IMAD.MOV.U32 R7, RZ, RZ, 0x0 ;  /* 0x00000000ff077424 */ /* 0x000fe400078e00ff */
[----:B------:R-:W-:Y:S02]  /*0cf0*/  IMAD.MOV.U32 R22, RZ, RZ, R8 ;  /* 0x000000ffff167224 */ /* 0x000fe400078e0008 */
[----:B------:R-:W-:Y:S01]  /*0d00*/  IMAD.MOV.U32 R23, RZ, RZ, R9 ;  /* 0x000000ffff177224 */ /* 0x000fe200078e0009 */
[----:B------:R-:W-:Y:S06]  /*0d10*/  RET.REL.NODEC R6 `(_Z16llg_quat_apply_2iPdS_S_S_S_S_S_dd) ;  /* 0xfffffff006b87950 */ /* 0x000fec0003c3ffff */
        .type           $_Z16llg_quat_apply_2iPdS_S_S_S_S_S_dd$__internal_trig_reduction_slowpathd,@function
        .size           $_Z16llg_quat_apply_2iPdS_S_S_S_S_S_dd$__internal_trig_reduction_slowpathd,(.L_x_51 - $_Z16llg_quat_apply_2iPdS_S_S_S_S_S_dd$__internal_trig_reduction_slowpathd)
$_Z16llg_quat_apply_2iPdS_S_S_S_S_S_dd$__internal_trig_reduction_slowpathd:
[--C-:B------:R-:W-:Y:S01]  /*0d20*/  SHF.R.U32.HI R3, RZ, 0x14, R5.reuse ;  /* 0x00000014ff037819 */ /* 0x100fe20000011605 */
[----:B------:R-:W-:Y:S02]  /*0d30*/  IMAD.MOV.U32 R20, RZ, RZ, R4 ;  /* 0x000000ffff147224 */ /* 0x000fe400078e0004 */
[----:B------:R-:W-:Y:S01]  /*0d40*/  IMAD.MOV.U32 R25, RZ, RZ, R5 ;  /* 0x000000ffff197224 */ /* 0x000fe200078e0005 */
[----:B------:R-:W-:Y:S01]  /*0d50*/  LOP3.LUT R6, R3, 0x7ff, RZ, 0xc0, !PT ;  /* 0x000007ff03067812 */ /* 0x000fe200078ec0ff */
[----:B------:R-:W-:-:S03]  /*0d60*/  IMAD.MOV.U32 R7, RZ, RZ, RZ ;  /* 0x000000ffff077224 */ /* 0x000fc600078e00ff */
[----:B------:R-:W-:-:S13]  /*0d70*/  ISETP.NE.AND P0, PT, R6, 0x7ff, PT ;  /* 0x000007ff0600780c */ /* 0x000fda0003f05270 */
[----:B------:R-:W-:Y:S05]  /*0d80*/  @!P0 BRA `(.L_x_25) ;  /* 0x0000000800548947 */ /* 0x000fea0003800000 */
[----:B------:R-:W-:Y:S01]  /*0d90*/  VIADD R6, R6, 0xfffffc00 ;  /* 0xfffffc0006067836 */ /* 0x000fe20000000000 */
[----:B------:R-:W-:Y:S01]  /*0da0*/  BSSY.RECONVERGENT B1, `(.L_x_26) ;  /* 0x0000032000017945 */ /* 0x000fe20003800200 */
[----:B------:R-:W-:-:S03]  /*0db0*/  CS2R R18, SRZ ;  /* 0x0000000000127805 */ /* 0x000fc6000001ff00 */
[----:B------:R-:W-:Y:S02]  /*0dc0*/  SHF.R.U32.HI R4, RZ, 0x6, R6 ;  /* 0x00000006ff047819 */ /* 0x000fe40000011606 */
[----:B------:R-:W-:Y:S02]  /*0dd0*/  ISETP.GE.U32.AND P0, PT, R6, 0x80, PT ;  /* 0x000000800600780c */ /* 0x000fe40003f06070 */
[C---:B------:R-:W-:Y:S02]  /*0de0*/  IADD3 R6, PT, PT, -R4.reuse, 0x13, RZ ;  /* 0x0000001304067810 */ /* 0x040fe40007ffe1ff */
[----:B------:R-:W-:Y:S02]  /*0df0*/  IADD3 R23, PT, PT, -R4, 0xf, RZ ;  /* 0x0000000f04177810 */ /* 0x000fe40007ffe1ff */
[----:B------:R-:W-:-:S04]  /*0e00*/  SEL R21, R6, 0x12, P0 ;  /* 0x0000001206157807 */ /* 0x000fc80000000000 */
[----:B------:R-:W-:-:S13]  /*0e10*/  ISETP.GE.AND P0, PT, R23, R21, PT ;  /* 0x000000151700720c */ /* 0x000fda0003f06270 */
[----:B------:R-:W-:Y:S05]  /*0e20*/  @P0 BRA `(.L_x_27) ;  /* 0x0000000000a40947 */ /* 0x000fea0003800000 */
[----:B------:R-:W0:Y:S01]  /*0e30*/  LDC.64 R16, c[0x0][0x358] ;  /* 0x0000d600ff107b82 */ /* 0x000e220000000a00 */
[C---:B------:R-:W-:Y:S01]  /*0e40*/  SHF.L.U64.HI R6, R20.reuse, 0xb, R25 ;  /* 0x0000000b14067819 */ /* 0x040fe20000010219 */
[----:B------:R-:W-:Y:S01]  /*0e50*/  BSSY.RECONVERGENT B2, `(.L_x_28) ;  /* 0x0000021000027945 */ /* 0x000fe20003800200 */
[----:B------:R-:W-:Y:S01]  /*0e60*/  IMAD.SHL.U32 R7, R20, 0x800, RZ ;  /* 0x0000080014077824 */ /* 0x000fe200078e00ff */
[----:B------:R-:W-:Y:S01]  /*0e70*/  IADD3 R22, PT, PT, RZ, -R4, -R21 ;  /* 0x80000004ff167210 */ /* 0x000fe20007ffe815 */
[----:B------:R-:W-:Y:S01]  /*0e80*/  IMAD.MOV.U32 R24, RZ, RZ, RZ ;  /* 0x000000ffff187224 */ /* 0x000fe200078e00ff */
[----:B------:R-:W-:Y:S02]  /*0e90*/  CS2R R18, SRZ ;  /* 0x0000000000127805 */ /* 0x000fe4000001ff00 */
[----:B------:R-:W-:-:S07]  /*0ea0*/  LOP3.LUT R6, R6, 0x80000000, RZ, 0xfc, !PT ;  /* 0x8000000006067812 */ /* 0x000fce00078efcff */
.L_x_29:
[----:B------:R-:W1:Y:S01]  /*0eb0*/  LDC.64 R20, c[0x4][RZ] ;  /* 0x01000000ff147b82 */ /* 0x000e620000000a00 */
[----:B0-----:R-:W-:Y:S02]  /*0ec0*/  R2UR UR6, R16 ;  /* 0x00000000100672ca */ /* 0x001fe400000e0000 */
[----:B------:R-:W-:Y:S01]  /*0ed0*/  R2UR UR7, R17 ;  /* 0x00000000110772ca */ /* 0x000fe200000e0000 */
[----:B-1----:R-:W-:-:S12]  /*0ee0*/  IMAD.WIDE R20, R23, 0x8, R20 ;  /* 0x0000000817147825 */ /* 0x002fd800078e0214 */
[----:B------:R-:W2:Y:S01]  /*0ef0*/  LDG.E.64.CONSTANT R20, desc[UR6][R20.64] ;  /* 0x0000000614147981 */ /* 0x000ea2000c1e9b00 */
[----:B------:R-:W-:Y:S02]  /*0f00*/  VIADD R22, R22, 0x1 ;  /* 0x0000000116167836 */ /* 0x000fe40000000000 */
[----:B------:R-:W-:Y:S02]  /*0f10*/  VIADD R23, R23, 0x1 ;  /* 0x0000000117177836 */ /* 0x000fe40000000000 */
[----:B--2---:R-:W-:-:S04]  /*0f20*/  IMAD.WIDE.U32 R18, P2, R20, R7, R18 ;  /* 0x0000000714127225 */ /* 0x004fc80007840012 */
[----:B------:R-:W-:Y:S02]  /*0f30*/  IMAD R25, R20, R6, RZ ;  /* 0x0000000614197224 */ /* 0x000fe400078e02ff */
[CC--:B------:R-:W-:Y:S02]  /*0f40*/  IMAD R26, R21.reuse, R7.reuse, RZ ;  /* 0x00000007151a7224 */ /* 0x0c0fe400078e02ff */
[----:B------:R-:W-:Y:S01]  /*0f50*/  IMAD.HI.U32 R27, R21, R7, RZ ;  /* 0x00000007151b7227 */ /* 0x000fe200078e00ff */
[----:B------:R-:W-:-:S03]  /*0f60*/  IADD3 R19, P0, PT, R25, R19, RZ ;  /* 0x0000001319137210 */ /* 0x000fc60007f1e0ff */
[----:B------:R-:W-:Y:S01]  /*0f70*/  IMAD R25, R24, 0x8, R1 ;  /* 0x0000000818197824 */ /* 0x000fe200078e0201 */
[----:B------:R-:W-:Y:S01]  /*0f80*/  IADD3 R19, P1, PT, R26, R19, RZ ;  /* 0x000000131a137210 */ /* 0x000fe20007f3e0ff */
[----:B------:R-:W-:-:S04]  /*0f90*/  IMAD.HI.U32 R26, R20, R6, RZ ;  /* 0x00000006141a7227 */ /* 0x000fc800078e00ff */
[----:B------:R-:W-:Y:S01]  /*0fa0*/  IMAD.X R20, RZ, RZ, R26, P2 ;  /* 0x000000ffff147224 */ /* 0x000fe200010e061a */
[----:B------:R0:W-:Y:S01]  /*0fb0*/  STL.64 [R25], R18 ;  /* 0x0000001219007387 */ /* 0x0001e20000100a00 */
[----:B------:R-:W-:-:S03]  /*0fc0*/  IMAD.HI.U32 R26, R21, R6, RZ ;  /* 0x00000006151a7227 */ /* 0x000fc600078e00ff */
[----:B------:R-:W-:Y:S01]  /*0fd0*/  IADD3.X R20, P0, PT, R27, R20, RZ, P0, !PT ;  /* 0x000000141b147210 */ /* 0x000fe2000071e4ff */
[----:B------:R-:W-:Y:S02]  /*0fe0*/  IMAD R21, R21, R6, RZ ;  /* 0x0000000615157224 */ /* 0x000fe400078e02ff */
[----:B------:R-:W-:-:S03]  /*0ff0*/  VIADD R24, R24, 0x1 ;  /* 0x0000000118187836 */ /* 0x000fc60000000000 */
[----:B------:R-:W-:Y:S01]  /*1000*/  IADD3.X R21, P1, PT, R21, R20, RZ, P1, !PT ;  /* 0x0000001415157210 */ /* 0x000fe20000f3e4ff */
[----:B------:R-:W-:Y:S01]  /*1010*/  IMAD.X R20, RZ, RZ, R26, P0 ;  /* 0x000000ffff147224 */ /* 0x000fe200000e061a */
[----:B------:R-:W-:-:S03]  /*1020*/  ISETP.NE.AND P0, PT, R22, -0xf, PT ;  /* 0xfffffff11600780c */ /* 0x000fc60003f05270 */
[----:B0-----:R-:W-:Y:S02]  /*1030*/  IMAD.X R19, RZ, RZ, R20, P1 ;  /* 0x000000ffff137224 */ /* 0x001fe400008e0614 */
[----:B------:R-:W-:-:S08]  /*1040*/  IMAD.MOV.U32 R18, RZ, RZ, R21 ;  /* 0x000000ffff127224 */ /* 0x000fd000078e0015 */
[----:B------:R-:W-:Y:S05]  /*1050*/  @P0 BRA `(.L_x_29) ;  /* 0xfffffffc00940947 */ /* 0x000fea000383ffff */
[----:B------:R-:W-:Y:S05]  /*1060*/  BSYNC.RECONVERGENT B2 ;  /* 0x0000000000027941 */ /* 0x000fea0003800200 */
.L_x_28:
[----:B------:R-:W-:Y:S02]  /*1070*/  LOP3.LUT R6, R3, 0x7ff, RZ, 0xc0, !PT ;  /* 0x000007ff03067812 */ /* 0x000fe400078ec0ff */
[----:B------:R-:W-:-:S03]  /*1080*/  IADD3 R23, PT, PT, -R4, 0x13, RZ ;  /* 0x0000001304177810 */ /* 0x000fc60007ffe1ff */
[----:B------:R-:W-:-:S05]  /*1090*/  VIADD R6, R6, 0xfffffc00 ;  /* 0xfffffc0006067836 */ /* 0x000fca0000000000 */
[----:B------:R-:W-:-:S04]  /*10a0*/  ISETP.GE.U32.AND P0, PT, R6, 0x80, PT ;  /* 0x000000800600780c */ /* 0x000fc80003f06070 */
[----:B------:R-:W-:-:S09]  /*10b0*/  SEL R23, R23, 0x12, P0 ;  /* 0x0000001217177807 */ /* 0x000fd20000000000 */
.L_x_27:
[----:B------:R-:W-:Y:S05]  /*10c0*/  BSYNC.RECONVERGENT B1 ;  /* 0x0000000000017941 */ /* 0x000fea0003800200 */
.L_x_26:
[----:B------:R-:W-:Y:S01]  /*10d0*/  LOP3.LUT P0, R25, R3, 0x3f, RZ, 0xc0, !PT ;  /* 0x0000003f03197812 */ /* 0x000fe2000780c0ff */
[----:B------:R-:W-:-:S04]  /*10e0*/  IMAD.IADD R4, R4, 0x1, R23 ;  /* 0x0000000104047824 */ /* 0x000fc800078e0217 */
[----:B------:R-:W-:-:S05]  /*10f0*/  IMAD.U32 R27, R4, 0x8, R1 ;  /* 0x00000008041b7824 */ /* 0x000fca00078e0001 */
[----:B------:R0:W-:Y:S04]  /*1100*/  STL.64 [R27+-0x78], R18 ;  /* 0xffff88121b007387 */ /* 0x0001e80000100a00 */
[----:B------:R-:W2:Y:S04]  /*1110*/  @P0 LDL.64 R20, [R1+0x8] ;  /* 0x0000080001140983 */ /* 0x000ea80000100a00 */
[----:B------:R-:W3:Y:S04]  /*1120*/  LDL.64 R16, [R1+0x10] ;  /* 0x0000100001107983 */ /* 0x000ee80000100a00 */
[----:B------:R-:W4:Y:S01]  /*1130*/  LDL.64 R6, [R1+0x18] ;  /* 0x0000180001067983 */ /* 0x000f220000100a00 */
[----:B------:R-:W-:Y:S01]  /*1140*/  @P0 LOP3.LUT R3, R3, 0x3f, RZ, 0xc, !PT ;  /* 0x0000003f03030812 */ /* 0x000fe200078e0cff */
[----:B------:R-:W-:Y:S01]  /*1150*/  BSSY.RECONVERGENT B1, `(.L_x_30) ;  /* 0x0000034000017945 */ /* 0x000fe20003800200 */
[----:B--2---:R-:W-:-:S02]  /*1160*/  @P0 SHF.R.U64 R4, R20, 0x1, R21 ;  /* 0x0000000114040819 */ /* 0x004fc40000001215 */
[----:B------:R-:W-:Y:S02]  /*1170*/  @P0 SHF.R.U32.HI R20, RZ, 0x1, R21 ;  /* 0x00000001ff140819 */ /* 0x000fe40000011615 */
[----:B---3--:R-:W-:Y:S02]  /*1180*/  @P0 SHF.L.U32 R21, R16, R25, RZ ;  /* 0x0000001910150219 */ /* 0x008fe400000006ff */
[----:B------:R-:W-:Y:S02]  /*1190*/  @P0 SHF.R.U64 R4, R4, R3, R20 ;  /* 0x0000000304040219 */ /* 0x000fe40000001214 */
[--C-:B------:R-:W-:Y:S02]  /*11a0*/  @P0 SHF.R.U32.HI R24, RZ, 0x1, R17.reuse ;  /* 0x00000001ff180819 */ /* 0x100fe40000011611 */
[C-C-:B------:R-:W-:Y:S02]  /*11b0*/  @P0 SHF.R.U64 R22, R16.reuse, 0x1, R17.reuse ;  /* 0x0000000110160819 */ /* 0x140fe40000001211 */
[----:B------:R-:W-:-:S02]  /*11c0*/  @P0 SHF.L.U64.HI R23, R16, R25, R17 ;  /* 0x0000001910170219 */ /* 0x000fc40000010211 */
[----:B0-----:R-:W-:Y:S02]  /*11d0*/  @P0 SHF.R.U32.HI R18, RZ, R3, R20 ;  /* 0x00000003ff120219 */ /* 0x001fe40000011614 */
[----:B------:R-:W-:Y:S02]  /*11e0*/  @P0 LOP3.LUT R16, R21, R4, RZ, 0xfc, !PT ;  /* 0x0000000415100212 */ /* 0x000fe400078efcff */
[----:B----4-:R-:W-:Y:S02]  /*11f0*/  @P0 SHF.L.U32 R19, R6, R25, RZ ;  /* 0x0000001906130219 */ /* 0x010fe400000006ff */
[----:B------:R-:W-:Y:S01]  /*1200*/  @P0 SHF.R.U64 R22, R22, R3, R24 ;  /* 0x0000000316160219 */ /* 0x000fe20000001218 */
[----:B------:R-:W-:Y:S01]  /*1210*/  IMAD.SHL.U32 R4, R16, 0x4, RZ ;  /* 0x0000000410047824 */ /* 0x000fe200078e00ff */
[----:B------:R-:W-:Y:S02]  /*1220*/  @P0 LOP3.LUT R17, R23, R18, RZ, 0xfc, !PT ;  /* 0x0000001217110212 */ /* 0x000fe400078efcff */
[----:B------:R-:W-:-:S02]  /*1230*/  @P0 SHF.L.U64.HI R18, R6, R25, R7 ;  /* 0x0000001906120219 */ /* 0x000fc40000010207 */
[----:B------:R-:W-:Y:S02]  /*1240*/  @P0 SHF.R.U32.HI R3, RZ, R3, R24 ;  /* 0x00000003ff030219 */ /* 0x000fe40000011618 */
[----:B------:R-:W-:Y:S02]  /*1250*/  @P0 LOP3.LUT R6, R19, R22, RZ, 0xfc, !PT ;  /* 0x0000001613060212 */ /* 0x000fe400078efcff */
[----:B------:R-:W-:Y:S02]  /*1260*/  SHF.L.U64.HI R16, R16, 0x2, R17 ;  /* 0x0000000210107819 */ /* 0x000fe40000010211 */
[----:B------:R-:W-:Y:S02]  /*1270*/  @P0 LOP3.LUT R7, R18, R3, RZ, 0xfc, !PT ;  /* 0x0000000312070212 */ /* 0x000fe400078efcff */
[----:B------:R-:W-:Y:S02]  /*1280*/  SHF.L.W.U32.HI R17, R17, 0x2, R6 ;  /* 0x0000000211117819 */ /* 0x000fe40000010e06 */
[----:B------:R-:W-:-:S02]  /*1290*/  IADD3 RZ, P0, PT, RZ, -R4, RZ ;  /* 0x80000004ffff7210 */ /* 0x000fc40007f1e0ff */
[----:B------:R-:W-:Y:S02]  /*12a0*/  LOP3.LUT R3, RZ, R16, RZ, 0x33, !PT ;  /* 0x00000010ff037212 */ /* 0x000fe400078e33ff */
[----:B------:R-:W-:Y:S02]  /*12b0*/  SHF.L.W.U32.HI R6, R6, 0x2, R7 ;  /* 0x0000000206067819 */ /* 0x000fe40000010e07 */
[----:B------:R-:W-:Y:S02]  /*12c0*/  LOP3.LUT R18, RZ, R17, RZ, 0x33, !PT ;  /* 0x00000011ff127212 */ /* 0x000fe400078e33ff */
[----:B------:R-:W-:Y:S02]  /*12d0*/  IADD3.X R19, P0, PT, RZ, R3, RZ, P0, !PT ;  /* 0x00000003ff137210 */ /* 0x000fe4000071e4ff */
[----:B------:R-:W-:Y:S02]  /*12e0*/  LOP3.LUT R3, RZ, R6, RZ, 0x33, !PT ;  /* 0x00000006ff037212 */ /* 0x000fe400078e33ff */
[----:B------:R-:W-:-:S02]  /*12f0*/  IADD3.X R18, P1, PT, RZ, R18, RZ, P0, !PT ;  /* 0x00000012ff127210 */ /* 0x000fc4000073e4ff */
[----:B------:R-:W-:-:S03]  /*1300*/  ISETP.GT.U32.AND P2, PT, R17, -0x1, PT ;  /* 0xffffffff1100780c */ /* 0x000fc60003f44070 */
[----:B------:R-:W-:Y:S01]  /*1310*/  IMAD.X R3, RZ, RZ, R3, P1 ;  /* 0x000000ffff037224 */ /* 0x000fe200008e0603 */
[----:B------:R-:W-:-:S04]  /*1320*/  ISETP.GT.AND.EX P0, PT, R6, -0x1, PT, P2 ;  /* 0xffffffff0600780c */ /* 0x000fc80003f04320 */
[----:B------:R-:W-:Y:S02]  /*1330*/  SEL R3, R6, R3, P0 ;  /* 0x0000000306037207 */ /* 0x000fe40000000000 */
[----:B------:R-:W-:Y:S02]  /*1340*/  SEL R18, R17, R18, P0 ;  /* 0x0000001211127207 */ /* 0x000fe40000000000 */
[----:B------:R-:W-:Y:S02]  /*1350*/  ISETP.NE.U32.AND P1, PT, R3, RZ, PT ;  /* 0x000000ff0300720c */ /* 0x000fe40003f25070 */
[----:B------:R-:W-:Y:S02]  /*1360*/  SEL R23, R16, R19, P0 ;  /* 0x0000001310177207 */ /* 0x000fe40000000000 */
[----:B------:R-:W-:Y:S01]  /*1370*/  SEL R20, R18, R3, !P1 ;  /* 0x0000000312147207 */ /* 0x000fe20004800000 */
[----:B------:R-:W-:-:S05]  /*1380*/  @!P0 IMAD.MOV R4, RZ, RZ, -R4 ;  /* 0x000000ffff048224 */ /* 0x000fca00078e0a04 */
[----:B------:R-:W0:Y:S02]  /*1390*/  FLO.U32 R20, R20 ;  /* 0x0000001400147300 */ /* 0x000e2400000e0000 */
[C---:B0-----:R-:W-:Y:S02]  /*13a0*/  IADD3 R21, PT, PT, -R20.reuse, 0x1f, RZ ;  /* 0x0000001f14157810 */ /* 0x041fe40007ffe1ff */
[----:B------:R-:W-:-:S03]  /*13b0*/  IADD3 R17, PT, PT, -R20, 0x3f, RZ ;  /* 0x0000003f14117810 */ /* 0x000fc60007ffe1ff */
[----:B------:R-:W-:-:S05]  /*13c0*/  @P1 IMAD.MOV R17, RZ, RZ, R21 ;  /* 0x000000ffff111224 */ /* 0x000fca00078e0215 */
[----:B------:R-:W-:-:S13]  /*13d0*/  ISETP.NE.AND P1, PT, R17, RZ, PT ;  /* 0x000000ff1100720c */ /* 0x000fda0003f25270 */
[----:B------:R-:W-:Y:S05]  /*13e0*/  @!P1 BRA `(.L_x_31) ;  /* 0x0000000000289947 */ /* 0x000fea0003800000 */
[C---:B------:R-:W-:Y:S02]  /*13f0*/  LOP3.LUT R19, R17.reuse, 0x3f, RZ, 0xc0, !PT ;  /* 0x0000003f11137812 */ /* 0x040fe400078ec0ff */
[--C-:B------:R-:W-:Y:S02]  /*1400*/  SHF.R.U64 R21, R4, 0x1, R23.reuse ;  /* 0x0000000104157819 */ /* 0x100fe40000001217 */
[----:B------:R-:W-:Y:S02]  /*1410*/  SHF.R.U32.HI R23, RZ, 0x1, R23 ;  /* 0x00000001ff177819 */ /* 0x000fe40000011617 */
[----:B------:R-:W-:Y:S02]  /*1420*/  LOP3.LUT R4, R17, 0x3f, RZ, 0xc, !PT ;  /* 0x0000003f11047812 */ /* 0x000fe400078e0cff */
[CC--:B------:R-:W-:Y:S02]  /*1430*/  SHF.L.U64.HI R16, R18.reuse, R19.reuse, R3 ;  /* 0x0000001312107219 */ /* 0x0c0fe40000010203 */
[----:B------:R-:W-:-:S02]  /*1440*/  SHF.L.U32 R19, R18, R19, RZ ;  /* 0x0000001312137219 */ /* 0x000fc400000006ff */
[-CC-:B------:R-:W-:Y:S02]  /*1450*/  SHF.R.U64 R18, R21, R4.reuse, R23.reuse ;  /* 0x0000000415127219 */ /* 0x180fe40000001217 */
[----:B------:R-:W-:Y:S02]  /*1460*/  SHF.R.U32.HI R3, RZ, R4, R23 ;  /* 0x00000004ff037219 */ /* 0x000fe40000011617 */
[----:B------:R-:W-:Y:S02]  /*1470*/  LOP3.LUT R18, R19, R18, RZ, 0xfc, !PT ;  /* 0x0000001213127212 */ /* 0x000fe400078efcff */
[----:B------:R-:W-:-:S07]  /*1480*/  LOP3.LUT R3, R16, R3, RZ, 0xfc, !PT ;  /* 0x0000000310037212 */ /* 0x000fce00078efcff */
.L_x_31:
[----:B------:R-:W-:Y:S05]  /*1490*/  BSYNC.RECONVERGENT B1 ;  /* 0x0000000000017941 */ /* 0x000fea0003800200 */
.L_x_30:
[----:B------:R-:W-:Y:S01]  /*14a0*/  IMAD.WIDE.U32 R20, R18, 0x2168c235, RZ ;  /* 0x2168c23512147825 */ /* 0x000fe200078e00ff */
[----:B------:R-:W-:-:S03]  /*14b0*/  SHF.R.U32.HI R7, RZ, 0x1e, R7 ;  /* 0x0000001eff077819 */ /* 0x000fc60000011607 */
[----:B------:R-:W-:Y:S01]  /*14c0*/  IMAD.MOV.U32 R22, RZ, RZ, R21 ;  /* 0x000000ffff167224 */ /* 0x000fe200078e0015 */
[----:B------:R-:W-:Y:S01]  /*14d0*/  IADD3 RZ, P1, PT, R20, R20, RZ ;  /* 0x0000001414ff7210 */ /* 0x000fe20007f3e0ff */
[----:B------:R-:W-:Y:S01]  /*14e0*/  IMAD.MOV.U32 R23, RZ, RZ, RZ ;  /* 0x000000ffff177224 */ /* 0x000fe200078e00ff */
[----:B------:R-:W-:Y:S01]  /*14f0*/  LEA.HI R7, R6, R7, RZ, 0x1 ;  /* 0x0000000706077211 */ /* 0x000fe200078f08ff */
[----:B------:R-:W-:-:S04]  /*1500*/  IMAD.HI.U32 R4, R3, -0x36f0255e, RZ ;  /* 0xc90fdaa203047827 */ /* 0x000fc800078e00ff */
[----:B------:R-:W-:-:S04]  /*1510*/  IMAD.WIDE.U32 R18, R18, -0x36f0255e, R22 ;  /* 0xc90fdaa212127825 */ /* 0x000fc800078e0016 */
[C---:B------:R-:W-:Y:S02]  /*1520*/  IMAD R21, R3.reuse, -0x36f0255e, RZ ;  /* 0xc90fdaa203157824 */ /* 0x040fe400078e02ff */
[----:B------:R-:W-:-:S04]  /*1530*/  IMAD.WIDE.U32 R18, P2, R3, 0x2168c235, R18 ;  /* 0x2168c23503127825 */ /* 0x000fc80007840012 */
[----:B------:R-:W-:Y:S01]  /*1540*/  IMAD.X R3, RZ, RZ, R4, P2 ;  /* 0x000000ffff037224 */ /* 0x000fe200010e0604 */
[----:B------:R-:W-:Y:S02]  /*1550*/  IADD3 R4, P2, PT, R21, R19, RZ ;  /* 0x0000001315047210 */ /* 0x000fe40007f5e0ff */
[----:B------:R-:W-:Y:S02]  /*1560*/  IADD3.X RZ, P1, PT, R18, R18, RZ, P1, !PT ;  /* 0x0000001212ff7210 */ /* 0x000fe40000f3e4ff */
[C---:B------:R-:W-:Y:S01]  /*1570*/  ISETP.GT.U32.AND P3, PT, R4.reuse, RZ, PT ;  /* 0x000000ff0400720c */ /* 0x040fe20003f64070 */
[----:B------:R-:W-:Y:S01]  /*1580*/  IMAD.X R3, RZ, RZ, R3, P2 ;  /* 0x000000ffff037224 */ /* 0x000fe200010e0603 */
[----:B------:R-:W-:-:S04]  /*1590*/  IADD3.X R19, P2, PT, R4, R4, RZ, P1, !PT ;  /* 0x0000000404137210 */ /* 0x000fc80000f5e4ff */
[C---:B------:R-:W-:Y:S01]  /*15a0*/  ISETP.GT.AND.EX P1, PT, R3.reuse, RZ, PT, P3 ;  /* 0x000000ff0300720c */ /* 0x040fe20003f24330 */
[----:B------:R-:W-:-:S03]  /*15b0*/  IMAD.X R16, R3, 0x1, R3, P2 ;  /* 0x0000000103107824 */ /* 0x000fc600010e0603 */
[----:B------:R-:W-:Y:S02]  /*15c0*/  SEL R19, R19, R4, P1 ;  /* 0x0000000413137207 */ /* 0x000fe40000800000 */
[----:B------:R-:W-:Y:S02]  /*15d0*/  SEL R3, R16, R3, P1 ;  /* 0x0000000310037207 */ /* 0x000fe40000800000 */
[----:B------:R-:W-:Y:S02]  /*15e0*/  IADD3 R20, P2, PT, R19, 0x1, RZ ;  /* 0x0000000113147810 */ /* 0x000fe40007f5e0ff */
[----:B------:R-:W-:Y:S02]  /*15f0*/  SEL R4, RZ, 0xffffffff, !P1 ;  /* 0xffffffffff047807 */ /* 0x000fe40004800000 */
[----:B------:R-:W-:Y:S01]  /*1600*/  LOP3.LUT P1, R5, R5, 0x80000000, RZ, 0xc0, !PT ;  /* 0x8000000005057812 */ /* 0x000fe2000782c0ff */
[----:B------:R-:W-:Y:S02]  /*1610*/  IMAD.X R3, RZ, RZ, R3, P2 ;  /* 0x000000ffff037224 */ /* 0x000fe400010e0603 */
[----:B------:R-:W-:Y:S01]  /*1620*/  IMAD.IADD R4, R4, 0x1, -R17 ;  /* 0x0000000104047824 */ /* 0x000fe200078e0a11 */
[----:B------:R-:W-:-:S02]  /*1630*/  @!P0 LOP3.LUT R5, R5, 0x80000000, RZ, 0x3c, !PT ;  /* 0x8000000005058812 */ /* 0x000fc400078e3cff */
[----:B------:R-:W-:Y:S01]  /*1640*/  SHF.R.U64 R20, R20, 0xa, R3 ;  /* 0x0000000a14147819 */ /* 0x000fe20000001203 */
[----:B------:R-:W-:-:S03]  /*1650*/  IMAD.SHL.U32 R4, R4, 0x100000, RZ ;  /* 0x0010000004047824 */ /* 0x000fc600078e00ff */
[----:B------:R-:W-:-:S03]  /*1660*/  IADD3 R20, P2, PT, R20, 0x1, RZ ;  /* 0x0000000114147810 */ /* 0x000fc60007f5e0ff */
[----:B------:R-:W-:Y:S01]  /*1670*/  @P1 IMAD.MOV R7, RZ, RZ, -R7 ;  /* 0x000000ffff071224 */ /* 0x000fe200078e0a07 */
[----:B------:R-:W-:-:S04]  /*1680*/  LEA.HI.X R3, R3, RZ, RZ, 0x16, P2 ;  /* 0x000000ff03037211 */ /* 0x000fc800010fb4ff */
[--C-:B------:R-:W-:Y:S02]  /*1690*/  SHF.R.U64 R20, R20, 0x1, R3.reuse ;  /* 0x0000000114147819 */ /* 0x100fe40000001203 */
[----:B------:R-:W-:Y:S02]  /*16a0*/  SHF.R.U32.HI R3, RZ, 0x1, R3 ;  /* 0x00000001ff037819 */ /* 0x000fe40000011603 */
[----:B------:R-:W-:-:S04]  /*16b0*/  IADD3 R20, P2, P3, RZ, RZ, R20 ;  /* 0x000000ffff147210 */ /* 0x000fc80007b5e014 */
[----:B------:R-:W-:-:S04]  /*16c0*/  IADD3.X R4, PT, PT, R4, 0x3fe00000, R3, P2, P3 ;  /* 0x3fe0000004047810 */ /* 0x000fc800017e6403 */
[----:B------:R-:W-:-:S07]  /*16d0*/  LOP3.LUT R25, R4, R5, RZ, 0xfc, !PT ;  /* 0x0000000504197212 */ /* 0x000fce00078efcff */
.L_x_25:
[----:B------:R-:W-:Y:S02]  /*16e0*/  IMAD.MOV.U32 R4, RZ, RZ, R0 ;  /* 0x000000ffff047224 */ /* 0x000fe400078e0000 */
[----:B------:R-:W-:Y:S02]  /*16f0*/  IMAD.MOV.U32 R5, RZ, RZ, 0x0 ;  /* 0x00000000ff057424 */ /* 0x000fe400078e00ff */
[----:B------:R-:W-:Y:S02]  /*1700*/  IMAD.MOV.U32 R21, RZ, RZ, R25 ;  /* 0x000000ffff157224 */ /* 0x000fe400078e0019 */
[----:B------:R-:W-:Y:S05]  /*1710*/  RET.REL.NODEC R4 `(_Z16llg_quat_apply_2iPdS_S_S_S_S_S_dd) ;  /* 0xffffffe804387950 */ /* 0x000fea0003c3ffff */
.L_x_32:
        /* <DEDUP_REMOVED lines=14> */
.L_x_51:


//--------------------- .text._Z16llg_quat_apply_1idPdS_S_S_S_S_S_S_S_S_S_ --------------------------
	.section	.text._Z16llg_quat_apply_1idPdS_S_S_S_S_S_S_S_S_S_,"ax",@progbits
	.align	128
        .global         _Z16llg_quat_apply_1idPdS_S_S_S_S_S_S_S_S_S_
        .type           _Z16llg_quat_apply_1idPdS_S_S_S_S_S_S_S_S_S_,@function
        .size           _Z16llg_quat_apply_1idPdS_S_S_S_S_S_S_S_S_S_,(.L_x_53 - _Z16llg_quat_apply_1idPdS_S_S_S_S_S_S_S_S_S_)
        .other          _Z16llg_quat_apply_1idPdS_S_S_S_S_S_S_S_S_S_,@"STO_CUDA_ENTRY STV_DEFAULT"
_Z16llg_quat_apply_1idPdS_S_S_S_S_S_S_S_S_S_:
.text._Z16llg_quat_apply_1idPdS_S_S_S_S_S_S_S_S_S_:
        /* <DEDUP_REMOVED lines=10> */
[----:B------:R-:W2:Y:S06]  /*00a0*/  LDCU.64 UR6, c[0x0][0x388] ;  /* 0x00007100ff0677ac */ /* 0x000eac0008000a00 */
[----:B------:R-:W3:Y:S08]  /*00b0*/  LDC.64 R16, c[0x0][0x3b8] ;  /* 0x0000ee00ff107b82 */ /* 0x000ef00000000a00 */
[----:B------:R-:W4:Y:S08]  /*00c0*/  LDC.64 R2, c[0x0][0x398] ;  /* 0x0000e600ff027b82 */ /* 0x000f300000000a00 */
[----:B------:R-:W5:Y:S01]  /*00d0*/  LDC.64 R14, c[0x0][0x3c0] ;  /* 0x0000f000ff0e7b82 */ /* 0x000f620000000a00 */
[----:B0-----:R-:W-:-:S05]  /*00e0*/  IMAD.WIDE R6, R4, 0x8, R6 ;  /* 0x0000000804067825 */ /* 0x001fca00078e0206 */
[----:B-1----:R-:W2:Y:S01]  /*00f0*/  LDG.E.64 R12, desc[UR4][R6.64] ;  /* 0x00000004060c7981 */ /* 0x002ea2000c1e1b00 */
[C---:B---3--:R-:W-:Y:S01]  /*0100*/  IMAD.WIDE R16, R4.reuse, 0x8, R16 ;  /* 0x0000000804107825 */ /* 0x048fe200078e0210 */
[----:B------:R-:W0:Y:S04]  /*0110*/  LDC.64 R22, c[0x0][0x3c8] ;  /* 0x0000f200ff167b82 */ /* 0x000e280000000a00 */
[----:B------:R-:W2:Y:S01]  /*0120*/  LDG.E.64 R18, desc[UR4][R16.64] ;  /* 0x0000000410127981 */ /* 0x000ea2000c1e1b00 */
[----:B----4-:R-:W-:-:S03]  /*0130*/  IMAD.WIDE R2, R4, 0x8, R2 ;  /* 0x0000000804027825 */ /* 0x010fc600078e0202 */
[----:B------:R-:W1:Y:S02]  /*0140*/  LDC.64 R24, c[0x0][0x390] ;  /* 0x0000e400ff187b82 */ /* 0x000e640000000a00 */
[----:B------:R-:W3:Y:S01]  /*0150*/  LDG.E.64 R8, desc[UR4][R2.64] ;  /* 0x0000000402087981 */ /* 0x000ee2000c1e1b00 */
[----:B-----5:R-:W-:-:S05]  /*0160*/  IMAD.WIDE R14, R4, 0x8, R14 ;  /* 0x00000008040e7825 */ /* 0x020fca00078e020e */
[----:B------:R-:W4:Y:S01]  /*0170*/  LDC.64 R26, c[0x0][0x3b0] ;  /* 0x0000ec00ff1a7b82 */ /* 0x000f220000000a00 */
[----:B------:R-:W3:Y:S07]  /*0180*/  LDG.E.64 R10, desc[UR4][R14.64] ;  /* 0x000000040e0a7981 */ /* 0x000eee000c1e1b00 */
[----:B------:R-:W5:Y:S01]  /*0190*/  LDC R0, c[0x0][0x38c] ;  /* 0x0000e300ff007b82 */ /* 0x000f620000000800 */
[----:B--2---:R-:W-:Y:S01]  /*01a0*/  DMUL R12, R12, R18 ;  /* 0x000000120c0c7228 */ /* 0x004fe20000000000 */
[----:B-1----:R-:W-:-:S07]  /*01b0*/  IMAD.WIDE R18, R4, 0x8, R24 ;  /* 0x0000000804127825 */ /* 0x002fce00078e0218 */
[----:B---3--:R-:W-:Y:S01]  /*01c0*/  DFMA R20, R8, R10, -R12 ;  /* 0x0000000a0814722b */ /* 0x008fe2000000080c */
[----:B0-----:R-:W-:-:S06]  /*01d0*/  IMAD.WIDE R12, R4, 0x8, R22 ;  /* 0x00000008040c7825 */ /* 0x001fcc00078e0216 */
[----:B------:R0:W-:Y:S01]  /*01e0*/  STG.E.64 desc[UR4][R12.64], R20 ;  /* 0x000000140c007986 */ /* 0x0001e2000c101b04 */
[----:B----4-:R-:W-:Y:S02]  /*01f0*/  IMAD.WIDE R10, R4, 0x8, R26 ;  /* 0x00000008040a7825 */ /* 0x010fe400078e021a */
[----:B------:R-:W1:Y:S01]  /*0200*/  LDC.64 R26, c[0x0][0x3d0] ;  /* 0x0000f400ff1a7b82 */ /* 0x000e620000000a00 */
[----:B------:R-:W2:Y:S04]  /*0210*/  LDG.E.64 R24, desc[UR4][R14.64] ;  /* 0x000000040e187981 */ /* 0x000ea8000c1e1b00 */
[----:B------:R-:W2:Y:S04]  /*0220*/  LDG.E.64 R22, desc[UR4][R18.64] ;  /* 0x0000000412167981 */ /* 0x000ea8000c1e1b00 */
[----:B------:R-:W3:Y:S04]  /*0230*/  LDG.E.64 R6, desc[UR4][R6.64] ;  /* 0x0000000406067981 */ /* 0x000ee8000c1e1b00 */
[----:B------:R-:W3:Y:S01]  /*0240*/  LDG.E.64 R8, desc[UR4][R10.64] ;  /* 0x000000040a087981 */ /* 0x000ee2000c1e1b00 */
[----:B--2---:R-:W-:-:S08]  /*0250*/  DMUL R22, R22, R24 ;  /* 0x0000001816167228 */ /* 0x004fd00000000000 */
[----:B---3--:R-:W-:Y:S01]  /*0260*/  DFMA R22, R6, R8, -R22 ;  /* 0x000000080616722b */ /* 0x008fe20000000816 */
[C---:B-1----:R-:W-:Y:S01]  /*0270*/  IMAD.WIDE R8, R4.reuse, 0x8, R26 ;  /* 0x0000000804087825 */ /* 0x042fe200078e021a */
[----:B------:R-:W1:Y:S05]  /*0280*/  LDC.64 R6, c[0x0][0x3d8] ;  /* 0x0000f600ff067b82 */ /* 0x000e6a0000000a00 */
[----:B------:R-:W-:Y:S04]  /*0290*/  STG.E.64 desc[UR4][R8.64], R22 ;  /* 0x0000001608007986 */ /* 0x000fe8000c101b04 */
[----:B------:R-:W2:Y:S01]  /*02a0*/  LDG.E.64 R2, desc[UR4][R2.64] ;  /* 0x0000000402027981 */ /* 0x000ea2000c1e1b00 */
[----:B------:R-:W3:Y:S03]  /*02b0*/  LDC.64 R26, c[0x0][0x3a8] ;  /* 0x0000ea00ff1a7b82 */ /* 0x000ee60000000a00 */
[----:B------:R-:W2:Y:S04]  /*02c0*/  LDG.E.64 R24, desc[UR4][R10.64] ;  /* 0x000000040a187981 */ /* 0x000ea8000c1e1b00 */
[----:B------:R-:W4:Y:S04]  /*02d0*/  LDG.E.64 R18, desc[UR4][R18.64] ;  /* 0x0000000412127981 */ /* 0x000f28000c1e1b00 */
[----:B0-----:R-:W4:Y:S01]  /*02e0*/  LDG.E.64 R20, desc[UR4][R16.64] ;  /* 0x0000000410147981 */ /* 0x001f22000c1e1b00 */
[----:B-1----:R-:W-:Y:S01]  /*02f0*/  IMAD.WIDE R6, R4, 0x8, R6 ;  /* 0x0000000804067825 */ /* 0x002fe200078e0206 */
[----:B--2---:R-:W-:-:S08]  /*0300*/  DMUL R24, R2, R24 ;  /* 0x0000001802187228 */ /* 0x004fd00000000000 */
[----:B----4-:R-:W-:Y:S01]  /*0310*/  DFMA R24, R18, R20, -R24 ;  /* 0x000000141218722b */ /* 0x010fe20000000818 */
[----:B---3--:R-:W-:-:S06]  /*0320*/  IMAD.WIDE R20, R4, 0x8, R26 ;  /* 0x0000000804147825 */ /* 0x008fcc00078e021a */
[----:B------:R0:W-:Y:S04]  /*0330*/  STG.E.64 desc[UR4][R6.64], R24 ;  /* 0x0000001806007986 */ /* 0x0001e8000c101b04 */
[----:B------:R-:W2:Y:S01]  /*0340*/  LDG.E.64 R20, desc[UR4][R20.64] ;  /* 0x0000000414147981 */ /* 0x000ea2000c1e1b00 */
[----:B------:R-:W-:Y:S01]  /*0350*/  IMAD.MOV.U32 R2, RZ, RZ, 0x1 ;  /* 0x00000001ff027424 */ /* 0x000fe200078e00ff */
[----:B0-----:R-:W0:Y:S01]  /*0360*/  LDC.64 R24, c[0x0][0x3e0] ;  /* 0x0000f800ff187b82 */ /* 0x001e220000000a00 */
[----:B-----5:R-:W-:Y:S01]  /*0370*/  FSETP.GEU.AND P2, PT, |R0|, 6.5827683646048100446e-37, PT ;  /* 0x036000000000780b */ /* 0x020fe20003f4e200 */
[----:B------:R-:W-:Y:S01]  /*0380*/  BSSY.RECONVERGENT B0, `(.L_x_33) ;  /* 0x0000011000007945 */ /* 0x000fe20003800200 */
[----:B--2---:R-:W1:Y:S02]  /*0390*/  MUFU.RCP64H R3, R21 ;  /* 0x0000001500037308 */ /* 0x004e640000001800 */
[----:B-1----:R-:W-:-:S08]  /*03a0*/  DFMA R18, -R20, R2, 1 ;  /* 0x3ff000001412742b */ /* 0x002fd00000000102 */
[----:B------:R-:W-:-:S08]  /*03b0*/  DFMA R18, R18, R18, R18 ;  /* 0x000000121212722b */ /* 0x000fd00000000012 */
[----:B------:R-:W-:-:S08]  /*03c0*/  DFMA R18, R2, R18, R2 ;  /* 0x000000120212722b */ /* 0x000fd00000000002 */
[----:B------:R-:W-:-:S08]  /*03d0*/  DFMA R2, -R20, R18, 1 ;  /* 0x3ff000001402742b */ /* 0x000fd00000000112 */
[----:B------:R-:W-:-:S08]  /*03e0*/  DFMA R2, R18, R2, R18 ;  /* 0x000000021202722b */ /* 0x000fd00000000012 */
[----:B------:R-:W-:-:S08]  /*03f0*/  DMUL R18, R2, UR6 ;  /* 0x0000000602127c28 */ /* 0x000fd00008000000 */
[----:B------:R-:W-:-:S08]  /*0400*/  DFMA R22, -R20, R18, UR6 ;  /* 0x0000000614167e2b */ /* 0x000fd00008000112 */
[----:B------:R-:W-:-:S10]  /*0410*/  DFMA R2, R2, R22, R18 ;  /* 0x000000160202722b */ /* 0x000fd40000000012 */
[----:B------:R-:W-:-:S05]  /*0420*/  FFMA R5, RZ, R21, R3 ;  /* 0x00000015ff057223 */ /* 0x000fca0000000003 */
[----:B------:R-:W-:Y:S01]  /*0430*/  FSETP.GT.AND P0, PT, |R5|, 1.469367938527859385e-39, PT ;  /* 0x001000000500780b */ /* 0x000fe20003f04200 */
[----:B------:R-:W-:Y:S01]  /*0440*/  DSETP.NEU.AND P1, PT, R20, RZ, PT ;  /* 0x000000ff1400722a */ /* 0x000fe20003f2d000 */
[----:B0-----:R-:W-:-:S11]  /*0450*/  IMAD.WIDE R4, R4, 0x8, R24 ;  /* 0x0000000804047825 */ /* 0x001fd600078e0218 */
[----:B------:R-:W-:Y:S05]  /*0460*/  @P0 BRA P2, `(.L_x_34) ;  /* 0x0000000000080947 */ /* 0x000fea0001000000 */
[----:B------:R-:W-:-:S07]  /*0470*/  MOV R30, 0x490 ;  /* 0x00000490001e7802 */ /* 0x000fce0000000f00 */
[----:B------:R-:W-:Y:S05]  /*0480*/  CALL.REL.NOINC `($__internal_3_$__cuda_sm20_div_rn_f64_full) ;  /* 0x0000000000d87944 */ /* 0x000fea0003c00000 */
.L_x_34:
[----:B------:R-:W-:Y:S05]  /*0490*/  BSYNC.RECONVERGENT B0 ;  /* 0x0000000000007941 */ /* 0x000fea0003800200 */
.L_x_33:
[----:B------:R-:W-:Y:S02]  /*04a0*/  FSEL R2, R2, R20, P1 ;  /* 0x0000001402027208 */ /* 0x000fe40000800000 */
[----:B------:R-:W-:-:S05]  /*04b0*/  FSEL R3, R3, R21, P1 ;  /* 0x0000001503037208 */ /* 0x000fca0000800000 */
[----:B------:R0:W-:Y:S04]  /*04c0*/  STG.E.64 desc[UR4][R4.64], R2 ;  /* 0x0000000204007986 */ /* 0x0001e8000c101b04 */
[----:B------:R-:W2:Y:S02]  /*04d0*/  LDG.E.64 R18, desc[UR4][R12.64] ;  /* 0x000000040c127981 */ /* 0x000ea4000c1e1b00 */
[----:B--2---:R-:W-:-:S07]  /*04e0*/  DMUL R18, R2, R18 ;  /* 0x0000001202127228 */ /* 0x004fce0000000000 */
[----:B------:R1:W-:Y:S04]  /*04f0*/  STG.E.64 desc[UR4][R12.64], R18 ;  /* 0x000000120c007986 */ /* 0x0003e8000c101b04 */
[----:B------:R-:W2:Y:S04]  /*0500*/  LDG.E.64 R20, desc[UR4][R4.64] ;  /* 0x0000000404147981 */ /* 0x000ea8000c1e1b00 */
[----:B------:R-:W2:Y:S02]  /*0510*/  LDG.E.64 R22, desc[UR4][R8.64] ;  /* 0x0000000408167981 */ /* 0x000ea4000c1e1b00 */
[----:B--2---:R-:W-:-:S07]  /*0520*/  DMUL R20, R20, R22 ;  /* 0x0000001614147228 */ /* 0x004fce0000000000 */
[----:B------:R2:W-:Y:S04]  /*0530*/  STG.E.64 desc[UR4][R8.64], R20 ;  /* 0x0000001408007986 */ /* 0x0005e8000c101b04 */
[----:B------:R-:W3:Y:S04]  /*0540*/  LDG.E.64 R22, desc[UR4][R4.64] ;  /* 0x0000000404167981 */ /* 0x000ee8000c1e1b00 */
[----:B------:R-:W3:Y:S02]  /*0550*/  LDG.E.64 R24, desc[UR4][R6.64] ;  /* 0x0000000406187981 */ /* 0x000ee4000c1e1b00 */
[----:B---3--:R-:W-:-:S07]  /*0560*/  DMUL R22, R22, R24 ;  /* 0x0000001816167228 */ /* 0x008fce0000000000 */
[----:B------:R3:W-:Y:S04]  /*0570*/  STG.E.64 desc[UR4][R6.64], R22 ;  /* 0x0000001606007986 */ /* 0x0007e8000c101b04 */
[----:B------:R-:W4:Y:S04]  /*0580*/  LDG.E.64 R10, desc[UR4][R10.64] ;  /* 0x000000040a0a7981 */ /* 0x000f28000c1e1b00 */
[----:B0-----:R-:W4:Y:S02]  /*0590*/  LDG.E.64 R2, desc[UR4][R12.64] ;  /* 0x000000040c027981 */ /* 0x001f24000c1e1b00 */
[----:B----4-:R-:W-:-:S07]  /*05a0*/  DADD R2, R10, R2 ;  /* 0x000000000a027229 */ /* 0x010fce0000000002 */
[----:B------:R0:W-:Y:S04]  /*05b0*/  STG.E.64 desc[UR4][R12.64], R2 ;  /* 0x000000020c007986 */ /* 0x0001e8000c101b04 */
[----:B------:R-:W4:Y:S04]  /*05c0*/  LDG.E.64 R16, desc[UR4][R16.64] ;  /* 0x0000000410107981 */ /* 0x000f28000c1e1b00 */
[----:B-1----:R-:W4:Y:S02]  /*05d0*/  LDG.E.64 R18, desc[UR4][R8.64] ;  /* 0x0000000408127981 */ /* 0x002f24000c1e1b00 */
[----:B----4-:R-:W-:-:S07]  /*05e0*/  DADD R18, R16, R18 ;  /* 0x0000000010127229 */ /* 0x010fce0000000012 */
[----:B------:R-:W-:Y:S04]  /*05f0*/  STG.E.64 desc[UR4][R8.64], R18 ;  /* 0x0000001208007986 */ /* 0x000fe8000c101b04 */
[----:B------:R-:W4:Y:S04]  /*0600*/  LDG.E.64 R14, desc[UR4][R14.64] ;  /* 0x000000040e0e7981 */ /* 0x000f28000c1e1b00 */
[----:B--2---:R-:W4:Y:S02]  /*0610*/  LDG.E.64 R20, desc[UR4][R6.64] ;  /* 0x0000000406147981 */ /* 0x004f24000c1e1b00 */
[----:B----4-:R-:W-:-:S07]  /*0620*/  DADD R20, R14, R20 ;  /* 0x000000000e147229 */ /* 0x010fce0000000014 */
[----:B------:R1:W-:Y:S04]  /*0630*/  STG.E.64 desc[UR4][R6.64], R20 ;  /* 0x0000001406007986 */ /* 0x0003e8000c101b04 */
[----:B---3--:R-:W2:Y:S04]  /*0640*/  LDG.E.64 R22, desc[UR4][R8.64] ;  /* 0x0000000408167981 */ /* 0x008ea8000c1e1b00 */
[----:B------:R-:W3:Y:S01]  /*0650*/  LDG.E.64 R10, desc[UR4][R12.64] ;  /* 0x000000040c0a7981 */ /* 0x000ee2000c1e1b00 */
[----:B------:R-:W-:Y:S01]  /*0660*/  IMAD.MOV.U32 R14, RZ, RZ, 0x0 ;  /* 0x00000000ff0e7424 */ /* 0x000fe200078e00ff */
[----:B------:R-:W-:Y:S01]  /*0670*/  BSSY.RECONVERGENT B0, `(.L_x_35) ;  /* 0x0000015000007945 */ /* 0x000fe20003800200 */
[----:B------:R-:W-:Y:S01]  /*0680*/  IMAD.MOV.U32 R15, RZ, RZ, 0x3fd80000 ;  /* 0x3fd80000ff0f7424 */ /* 0x000fe200078e00ff */
[----:B--2---:R-:W-:-:S08]  /*0690*/  DMUL R22, R22, R22 ;  /* 0x0000001616167228 */ /* 0x004fd00000000000 */
[----:B---3--:R-:W-:-:S08]  /*06a0*/  DFMA R22, R10, R10, R22 ;  /* 0x0000000a0a16722b */ /* 0x008fd00000000016 */
[----:B------:R-:W-:-:S06]  /*06b0*/  DFMA R22, R20, R20, R22 ;  /* 0x000000141416722b */ /* 0x000fcc0000000016 */
[----:B0-----:R-:W0:Y:S04]  /*06c0*/  MUFU.RSQ64H R3, R23 ;  /* 0x0000001700037308 */ /* 0x001e280000001c00 */
[----:B------:R-:W-:-:S05]  /*06d0*/  VIADD R2, R23, 0xfcb00000 ;  /* 0xfcb0000017027836 */ /* 0x000fca0000000000 */
[----:B------:R-:W-:Y:S01]  /*06e0*/  ISETP.GE.U32.AND P0, PT, R2, 0x7ca00000, PT ;  /* 0x7ca000000200780c */ /* 0x000fe20003f06070 */
[----:B0-----:R-:W-:-:S08]  /*06f0*/  DMUL R10, R2, R2 ;  /* 0x00000002020a7228 */ /* 0x001fd00000000000 */
[----:B------:R-:W-:-:S08]  /*0700*/  DFMA R10, R22, -R10, 1 ;  /* 0x3ff00000160a742b */ /* 0x000fd0000000080a */
[----:B-1----:R-:W-:Y:S02]  /*0710*/  DFMA R6, R10, R14, 0.5 ;  /* 0x3fe000000a06742b */ /* 0x002fe4000000000e */
[----:B------:R-:W-:-:S08]  /*0720*/  DMUL R10, R2, R10 ;  /* 0x0000000a020a7228 */ /* 0x000fd00000000000 */
[----:B------:R-:W-:-:S08]  /*0730*/  DFMA R6, R6, R10, R2 ;  /* 0x0000000a0606722b */ /* 0x000fd00000000002 */
[----:B------:R-:W-:Y:S02]  /*0740*/  DMUL R8, R22, R6 ;  /* 0x0000000616087228 */ /* 0x000fe40000000000 */
[----:B------:R-:W-:Y:S02]  /*0750*/  VIADD R15, R7, 0xfff00000 ;  /* 0xfff00000070f7836 */ /* 0x000fe40000000000 */
[----:B------:R-:W-:-:S04]  /*0760*/  IMAD.MOV.U32 R14, RZ, RZ, R6 ;  /* 0x000000ffff0e7224 */ /* 0x000fc800078e0006 */
[----:B------:R-:W-:-:S08]  /*0770*/  DFMA R10, R8, -R8, R22 ;  /* 0x80000008080a722b */ /* 0x000fd00000000016 */
[----:B------:R-:W-:Y:S01]  /*0780*/  DFMA R12, R10, R14, R8 ;  /* 0x0000000e0a0c722b */ /* 0x000fe20000000008 */
[----:B------:R-:W-:Y:S10]  /*0790*/  @!P0 BRA `(.L_x_36) ;  /* 0x0000000000088947 */ /* 0x000ff40003800000 */
[----:B------:R-:W-:-:S07]  /*07a0*/  MOV R0, 0x7c0 ;  /* 0x000007c000007802 */ /* 0x000fce0000000f00 */
[----:B------:R-:W-:Y:S05]  /*07b0*/  CALL.REL.NOINC `($__internal_4_$__cuda_sm20_dsqrt_rn_f64_mediumpath_v1) ;  /* 0x00000004008c7944 */ /* 0x000fea0003c00000 */
.L_x_36:
[----:B------:R-:W-:Y:S05]  /*07c0*/  BSYNC.RECONVERGENT B0 ;  /* 0x0000000000007941 */ /* 0x000fea0003800200 */
.L_x_35:
[----:B------:R-:W-:Y:S01]  /*07d0*/  STG.E.64 desc[UR4][R4.64], R12 ;  /* 0x0000000c04007986 */ /* 0x000fe2000c101b04 */
[----:B------:R-:W-:Y:S05]  /*07e0*/  EXIT ;  /* 0x000000000000794d */ /* 0x000fea0003800000 */
        .weak           $__internal_3_$__cuda_sm20_div_rn_f64_full
        .type           $__internal_3_$__cuda_sm20_div_rn_f64_full,@function
        .size           $__internal_3_$__cuda_sm20_div_rn_f64_full,($__internal_4_$__cuda_sm20_dsqrt_rn_f64_mediumpath_v1 - $__internal_3_$__cuda_sm20_div_rn_f64_full)
$__internal_3_$__cuda_sm20_div_rn_f64_full:
[C---:B------:R-:W-:Y:S01]  /*07f0*/  FSETP.GEU.AND P0, PT, |R21|.reuse, 1.469367938527859385e-39, PT ;  /* 0x001000001500780b */ /* 0x040fe20003f0e200 */
[----:B------:R-:W0:Y:S01]  /*0800*/  LDC.64 R2, c[0x0][0x388] ;  /* 0x0000e200ff027b82 */ /* 0x000e220000000a00 */
[C---:B------:R-:W-:Y:S01]  /*0810*/  LOP3.LUT R18, R21.reuse, 0x800fffff, RZ, 0xc0, !PT ;  /* 0x800fffff15127812 */ /* 0x040fe200078ec0ff */
[----:B------:R-:W-:Y:S01]  /*0820*/  IMAD.MOV.U32 R24, RZ, RZ, 0x1 ;  /* 0x00000001ff187424 */ /* 0x000fe200078e00ff */
[----:B------:R-:W-:Y:S01]  /*0830*/  LOP3.LUT R32, R21, 0x7ff00000, RZ, 0xc0, !PT ;  /* 0x7ff0000015207812 */ /* 0x000fe200078ec0ff */
[----:B------:R-:W-:Y:S01]  /*0840*/  IMAD.MOV.U32 R28, RZ, RZ, 0x1ca00000 ;  /* 0x1ca00000ff1c7424 */ /* 0x000fe200078e00ff */
[----:B------:R-:W-:Y:S01]  /*0850*/  LOP3.LUT R19, R18, 0x3ff00000, RZ, 0xfc, !PT ;  /* 0x3ff0000012137812 */ /* 0x000fe200078efcff */
[----:B------:R-:W-:-:S06]  /*0860*/  IMAD.MOV.U32 R18, RZ, RZ, R20 ;  /* 0x000000ffff127224 */ /* 0x000fcc00078e0014 */
[----:B------:R-:W-:-:S06]  /*0870*/  @!P0 DMUL R18, R20, 8.98846567431157953865e+307 ;  /* 0x7fe0000014128828 */ /* 0x000fcc0000000000 */
[----:B------:R-:W1:Y:S01]  /*0880*/  MUFU.RCP64H R25, R19 ;  /* 0x0000001300197308 */ /* 0x000e620000001800 */
[----:B0-----:R-:W-:-:S04]  /*0890*/  LOP3.LUT R31, R3, 0x7ff00000, RZ, 0xc0, !PT ;  /* 0x7ff00000031f7812 */ /* 0x001fc800078ec0ff */
[----:B------:R-:W-:Y:S01]  /*08a0*/  ISETP.GE.U32.AND P2, PT, R31, R32, PT ;  /* 0x000000201f00720c */ /* 0x000fe20003f46070 */
[----:B------:R-:W-:Y:S01]  /*08b0*/  IMAD.MOV.U32 R0, RZ, RZ, R31 ;  /* 0x000000ffff007224 */ /* 0x000fe200078e001f */
[----:B-1----:R-:W-:-:S08]  /*08c0*/  DFMA R22, R24, -R18, 1 ;  /* 0x3ff000001816742b */ /* 0x002fd00000000812 */
[----:B------:R-:W-:-:S08]  /*08d0*/  DFMA R22, R22, R22, R22 ;  /* 0x000000161616722b */ /* 0x000fd00000000016 */
[----:B------:R-:W-:Y:S01]  /*08e0*/  DFMA R24, R24, R22, R24 ;  /* 0x000000161818722b */ /* 0x000fe20000000018 */
[----:B------:R-:W-:Y:S02]  /*08f0*/  SEL R22, R28, 0x63400000, !P2 ;  /* 0x634000001c167807 */ /* 0x000fe40005000000 */
[----:B------:R-:W-:Y:S02]  /*0900*/  FSETP.GEU.AND P2, PT, |R3|, 1.469367938527859385e-39, PT ;  /* 0x001000000300780b */ /* 0x000fe40003f4e200 */
[----:B------:R-:W-:Y:S01]  /*0910*/  LOP3.LUT R23, R22, 0x800fffff, R3, 0xf8, !PT ;  /* 0x800fffff16177812 */ /* 0x000fe200078ef803 */
[----:B------:R-:W-:Y:S02]  /*0920*/  IMAD.MOV.U32 R22, RZ, RZ, R2 ;  /* 0x000000ffff167224 */ /* 0x000fe400078e0002 */
[----:B------:R-:W-:-:S08]  /*0930*/  DFMA R26, R24, -R18, 1 ;  /* 0x3ff00000181a742b */ /* 0x000fd00000000812 */
[----:B------:R-:W-:Y:S01]  /*0940*/  DFMA R24, R24, R26, R24 ;  /* 0x0000001a1818722b */ /* 0x000fe20000000018 */
[----:B------:R-:W-:Y:S10]  /*0950*/  @P2 BRA `(.L_x_37) ;  /* 0x0000000000202947 */ /* 0x000ff40003800000 */
[----:B------:R-:W-:Y:S01]  /*0960*/  LOP3.LUT R0, R21, 0x7ff00000, RZ, 0xc0, !PT ;  /* 0x7ff0000015007812 */ /* 0x000fe200078ec0ff */
[----:B------:R-:W-:-:S03]  /*0970*/  IMAD.MOV.U32 R26, RZ, RZ, RZ ;  /* 0x000000ffff1a7224 */ /* 0x000fc600078e00ff */
[----:B------:R-:W-:-:S04]  /*0980*/  ISETP.GE.U32.AND P2, PT, R31, R0, PT ;  /* 0x000000001f00720c */ /* 0x000fc80003f46070 */
[----:B------:R-:W-:-:S04]  /*0990*/  SEL R0, R28, 0x63400000, !P2 ;  /* 0x634000001c007807 */ /* 0x000fc80005000000 */
[----:B------:R-:W-:-:S04]  /*09a0*/  LOP3.LUT R0, R0, 0x80000000, R3, 0xf8, !PT ;  /* 0x8000000000007812 */ /* 0x000fc800078ef803 */
[----:B------:R-:W-:-:S06]  /*09b0*/  LOP3.LUT R27, R0, 0x100000, RZ, 0xfc, !PT ;  /* 0x00100000001b7812 */ /* 0x000fcc00078efcff */
[----:B------:R-:W-:-:S10]  /*09c0*/  DFMA R22, R22, 2, -R26 ;  /* 0x400000001616782b */ /* 0x000fd4000000081a */
[----:B------:R-:W-:-:S07]  /*09d0*/  LOP3.LUT R0, R23, 0x7ff00000, RZ, 0xc0, !PT ;  /* 0x7ff0000017007812 */ /* 0x000fce00078ec0ff */
.L_x_37:
[----:B------:R-:W-:Y:S01]  /*09e0*/  DMUL R26, R24, R22 ;  /* 0x00000016181a7228 */ /* 0x000fe20000000000 */
[----:B------:R-:W-:Y:S01]  /*09f0*/  @!P0 LOP3.LUT R32, R19, 0x7ff00000, RZ, 0xc0, !PT ;  /* 0x7ff0000013208812 */ /* 0x000fe200078ec0ff */
[----:B------:R-:W-:Y:S06]  /*0a00*/  BSSY.RECONVERGENT B1, `(.L_x_38) ;  /* 0x000003a000017945 */ /* 0x000fec0003800200 */
[----:B------:R-:W-:-:S08]  /*0a10*/  DFMA R28, R26, -R18, R22 ;  /* 0x800000121a1c722b */ /* 0x000fd00000000016 */
[----:B------:R-:W-:Y:S01]  /*0a20*/  DFMA R28, R24, R28, R26 ;  /* 0x0000001c181c722b */ /* 0x000fe2000000001a */
[----:B------:R-:W-:Y:S02]  /*0a30*/  VIADD R24, R0, 0xffffffff ;  /* 0xffffffff00187836 */ /* 0x000fe40000000000 */
[----:B------:R-:W-:-:S03]  /*0a40*/  VIADD R25, R32, 0xffffffff ;  /* 0xffffffff20197836 */ /* 0x000fc60000000000 */
[----:B------:R-:W-:-:S04]  /*0a50*/  ISETP.GT.U32.AND P0, PT, R24, 0x7feffffe, PT ;  /* 0x7feffffe1800780c */ /* 0x000fc80003f04070 */
[----:B------:R-:W-:-:S13]  /*0a60*/  ISETP.GT.U32.OR P0, PT, R25, 0x7feffffe, P0 ;  /* 0x7feffffe1900780c */ /* 0x000fda0000704470 */
[----:B------:R-:W-:Y:S05]  /*0a70*/  @P0 BRA `(.L_x_39) ;  /* 0x0000000000700947 */ /* 0x000fea0003800000 */
[----:B------:R-:W-:Y:S02]  /*0a80*/  LOP3.LUT R2, R21, 0x7ff00000, RZ, 0xc0, !PT ;  /* 0x7ff0000015027812 */ /* 0x000fe400078ec0ff */
[----:B------:R-:W-:Y:S02]  /*0a90*/  MOV R3, 0x1ca00000 ;  /* 0x1ca0000000037802 */ /* 0x000fe40000000f00 */
[CC--:B------:R-:W-:Y:S02]  /*0aa0*/  VIADDMNMX R0, R31.reuse, -R2.reuse, 0xb9600000, !PT ;  /* 0xb96000001f007446 */ /* 0x0c0fe40007800902 */
[----:B------:R-:W-:Y:S01]  /*0ab0*/  ISETP.GE.U32.AND P0, PT, R31, R2, PT ;  /* 0x000000021f00720c */ /* 0x000fe20003f06070 */
[----:B------:R-:W-:Y:S01]  /*0ac0*/  IMAD.MOV.U32 R2, RZ, RZ, RZ ;  /* 0x000000ffff027224 */ /* 0x000fe200078e00ff */
[----:B------:R-:W-:Y:S02]  /*0ad0*/  VIMNMX R0, PT, PT, R0, 0x46a00000, PT ;  /* 0x46a0000000007848 */ /* 0x000fe40003fe0100 */
[----:B------:R-:W-:-:S05]  /*0ae0*/  SEL R3, R3, 0x63400000, !P0 ;  /* 0x6340000003037807 */ /* 0x000fca0004000000 */
[----:B------:R-:W-:-:S04]  /*0af0*/  IMAD.IADD R0, R0, 0x1, -R3 ;  /* 0x0000000100007824 */ /* 0x000fc800078e0a03 */
[----:B------:R-:W-:-:S06]  /*0b00*/  VIADD R3, R0, 0x7fe00000 ;  /* 0x7fe0000000037836 */ /* 0x000fcc0000000000 */
        /* <DEDUP_REMOVED lines=19> */
.L_x_39:
[----:B------:R-:W0:Y:S02]  /*0c40*/  LDC.64 R18, c[0x0][0x388] ;  /* 0x0000e200ff127b82 */ /* 0x000e240000000a00 */
[----:B0-----:R-:W-:-:S14]  /*0c50*/  DSETP.NAN.AND P0, PT, R18, R18, PT ;  /* 0x000000121200722a */ /* 0x001fdc0003f08000 */
[----:B------:R-:W-:Y:S05]  /*0c60*/  @P0 BRA `(.L_x_41) ;  /* 0x0000000000440947 */ /* 0x000fea0003800000 */
[----:B------:R-:W-:-:S14]  /*0c70*/  DSETP.NAN.AND P0, PT, R20, R20, PT ;  /* 0x000000141400722a */ /* 0x000fdc0003f08000 */
[----:B------:R-:W-:Y:S05]  /*0c80*/  @P0 BRA `(.L_x_42) ;  /* 0x0000000000300947 */ /* 0x000fea0003800000 */
[----:B------:R-:W-:Y:S01]  /*0c90*/  ISETP.NE.AND P0, PT, R0, R32, PT ;  /* 0x000000200000720c */ /* 0x000fe20003f05270 */
[----:B------:R-:W-:Y:S02]  /*0ca0*/  IMAD.MOV.U32 R24, RZ, RZ, 0x0 ;  /* 0x00000000ff187424 */ /* 0x000fe400078e00ff */
[----:B------:R-:W-:-:S10]  /*0cb0*/  IMAD.MOV.U32 R25, RZ, RZ, -0x80000 ;  /* 0xfff80000ff197424 */ /* 0x000fd400078e00ff */
        /* <DEDUP_REMOVED lines=9> */
.L_x_42:
[----:B------:R-:W-:Y:S01]  /*0d50*/  LOP3.LUT R25, R21, 0x80000, RZ, 0xfc, !PT ;  /* 0x0008000015197812 */ /* 0x000fe200078efcff */
[----:B------:R-:W-:Y:S01]  /*0d60*/  IMAD.MOV.U32 R24, RZ, RZ, R20 ;  /* 0x000000ffff187224 */ /* 0x000fe200078e0014 */
[----:B------:R-:W-:Y:S06]  /*0d70*/  BRA `(.L_x_40) ;  /* 0x0000000000087947 */ /* 0x000fec0003800000 */
.L_x_41:
[----:B------:R-:W-:Y:S01]  /*0d80*/  LOP3.LUT R25, R3, 0x80000, RZ, 0xfc, !PT ;  /* 0x0008000003197812 */ /* 0x000fe200078efcff */
[----:B------:R-:W-:-:S07]  /*0d90*/  IMAD.MOV.U32 R24, RZ, RZ, R2 ;  /* 0x000000ffff187224 */ /* 0x000fce00078e0002 */
.L_x_40:
[----:B------:R-:W-:Y:S05]  /*0da0*/  BSYNC.RECONVERGENT B1 ;  /* 0x0000000000017941 */ /* 0x000fea0003800200 */
.L_x_38:
[----:B------:R-:W-:Y:S02]  /*0db0*/  IMAD.MOV.U32 R31, RZ, RZ, 0x0 ;  /* 0x00000000ff1f7424 */ /* 0x000fe400078e00ff */
[----:B------:R-:W-:Y:S02]  /*0dc0*/  IMAD.MOV.U32 R2, RZ, RZ, R24 ;  /* 0x000000ffff027224 */ /* 0x000fe400078e0018 */
[----:B------:R-:W-:Y:S01]  /*0dd0*/  IMAD.MOV.U32 R3, RZ, RZ, R25 ;  /* 0x000000ffff037224 */ /* 0x000fe200078e0019 */
[----:B------:R-:W-:Y:S06]  /*0de0*/  RET.REL.NODEC R30 `(_Z16llg_quat_apply_1idPdS_S_S_S_S_S_S_S_S_S_) ;  /* 0xfffffff01e847950 */ /* 0x000fec0003c3ffff */
        .weak           $__internal_4_$__cuda_sm20_dsqrt_rn_f64_mediumpath_v1
        .type           $__internal_4_$__cuda_sm20_dsqrt_rn_f64_mediumpath_v1,@function
        .size           $__internal_4_$__cuda_sm20_dsqrt_rn_f64_mediumpath_v1,(.L_x_53 - $__internal_4_$__cuda_sm20_dsqrt_rn_f64_mediumpath_v1)
$__internal_4_$__cuda_sm20_dsqrt_rn_f64_mediumpath_v1:
        /* <DEDUP_REMOVED lines=12> */
.L_x_44:
[----:B------:R-:W-:-:S14]  /*0eb0*/  DSETP.NE.AND P0, PT, R22, RZ, PT ;  /* 0x000000ff1600722a */ /* 0x000fdc0003f05000 */
[----:B------:R-:W-:Y:S05]  /*0ec0*/  @!P0 BRA `(.L_x_46) ;  /* 0x0000000000588947 */ /* 0x000fea0003800000 */
[----:B------:R-:W-:-:S13]  /*0ed0*/  ISETP.GE.AND P0, PT, R23, RZ, PT ;  /* 0x000000ff1700720c */ /* 0x000fda0003f06270 */
[----:B------:R-:W-:Y:S02]  /*0ee0*/  @!P0 IMAD.MOV.U32 R2, RZ, RZ, 0x0 ;  /* 0x00000000ff028424 */ /* 0x000fe400078e00ff */
[----:B------:R-:W-:Y:S01]  /*0ef0*/  @!P0 IMAD.MOV.U32 R3, RZ, RZ, -0x80000 ;  /* 0xfff80000ff038424 */ /* 0x000fe200078e00ff */
[----:B------:R-:W-:Y:S06]  /*0f00*/  @!P0 BRA `(.L_x_45) ;  /* 0x00000000004c8947 */ /* 0x000fec0003800000 */
[----:B------:R-:W-:-:S13]  /*0f10*/  ISETP.GT.AND P0, PT, R23, 0x7fefffff, PT ;  /* 0x7fefffff1700780c */ /* 0x000fda0003f04270 */
[----:B------:R-:W-:Y:S05]  /*0f20*/  @P0 BRA `(.L_x_46) ;  /* 0x0000000000400947 */ /* 0x000fea0003800000 */
[----:B------:R-:W-:Y:S01]  /*0f30*/  DMUL R22, R22, 8.11296384146066816958e+31 ;  /* 0x4690000016167828 */ /* 0x000fe20000000000 */
[----:B------:R-:W-:Y:S01]  /*0f40*/  MOV R2, RZ ;  /* 0x000000ff00027202 */ /* 0x000fe20000000f00 */
[----:B------:R-:W-:Y:S02]  /*0f50*/  IMAD.MOV.U32 R8, RZ, RZ, 0x0 ;  /* 0x00000000ff087424 */ /* 0x000fe400078e00ff */
[----:B------:R-:W-:Y:S02]  /*0f60*/  IMAD.MOV.U32 R9, RZ, RZ, 0x3fd80000 ;  /* 0x3fd80000ff097424 */ /* 0x000fe400078e00ff */
[----:B------:R-:W0:Y:S02]  /*0f70*/  MUFU.RSQ64H R3, R23 ;  /* 0x0000001700037308 */ /* 0x000e240000001c00 */
[----:B0-----:R-:W-:-:S08]  /*0f80*/  DMUL R6, R2, R2 ;  /* 0x0000000202067228 */ /* 0x001fd00000000000 */
[----:B------:R-:W-:-:S08]  /*0f90*/  DFMA R6, R22, -R6, 1 ;  /* 0x3ff000001606742b */ /* 0x000fd00000000806 */
[----:B------:R-:W-:Y:S02]  /*0fa0*/  DFMA R8, R6, R8, 0.5 ;  /* 0x3fe000000608742b */ /* 0x000fe40000000008 */
[----:B------:R-:W-:-:S08]  /*0fb0*/  DMUL R6, R2, R6 ;  /* 0x0000000602067228 */ /* 0x000fd00000000000 */
[----:B------:R-:W-:-:S08]  /*0fc0*/  DFMA R6, R8, R6, R2 ;  /* 0x000000060806722b */ /* 0x000fd00000000002 */
[----:B------:R-:W-:Y:S02]  /*0fd0*/  DMUL R2, R22, R6 ;  /* 0x0000000616027228 */ /* 0x000fe40000000000 */
[----:B------:R-:W-:-:S06]  /*0fe0*/  VIADD R7, R7, 0xfff00000 ;  /* 0xfff0000007077836 */ /* 0x000fcc0000000000 */
[----:B------:R-:W-:-:S08]  /*0ff0*/  DFMA R8, R2, -R2, R22 ;  /* 0x800000020208722b */ /* 0x000fd00000000016 */
[----:B------:R-:W-:-:S10]  /*1000*/  DFMA R2, R6, R8, R2 ;  /* 0x000000080602722b */ /* 0x000fd40000000002 */
[----:B------:R-:W-:Y:S01]  /*1010*/  VIADD R3, R3, 0xfcb00000 ;  /* 0xfcb0000003037836 */ /* 0x000fe20000000000 */
[----:B------:R-:W-:Y:S06]  /*1020*/  BRA `(.L_x_45) ;  /* 0x0000000000047947 */ /* 0x000fec0003800000 */
.L_x_46:
[----:B------:R-:W-:-:S11]  /*1030*/  DADD R2, R22, R22 ;  /* 0x0000000016027229 */ /* 0x000fd60000000016 */
.L_x_45:
[----:B------:R-:W-:Y:S05]  /*1040*/  BSYNC.RECONVERGENT B1 ;  /* 0x0000000000017941 */ /* 0x000fea0003800200 */
.L_x_43:
[----:B------:R-:W-:Y:S02]  /*1050*/  IMAD.MOV.U32 R12, RZ, RZ, R2 ;  /* 0x000000ffff0c7224 */ /* 0x000fe400078e0002 */
[----:B------:R-:W-:Y:S02]  /*1060*/  IMAD.MOV.U32 R13, RZ, RZ, R3 ;  /* 0x000000ffff0d7224 */ /* 0x000fe400078e0003 */
[----:B------:R-:W-:Y:S02]  /*1070*/  IMAD.MOV.U32 R2, RZ, RZ, R0 ;  /* 0x000000ffff027224 */ /* 0x000fe400078e0000 */
[----:B------:R-:W-:-:S04]  /*1080*/  IMAD.MOV.U32 R3, RZ, RZ, 0x0 ;  /* 0x00000000ff037424 */ /* 0x000fc800078e00ff */
[----:B------:R-:W-:Y:S05]  /*1090*/  RET.REL.NODEC R2 `(_Z16llg_quat_apply_1idPdS_S_S_S_S_S_S_S_S_S_) ;  /* 0xffffffec02d87950 */ /* 0x000fea0003c3ffff */
.L_x_47:
        /* <DEDUP_REMOVED lines=14> */
.L_x_53:


//--------------------- .nv.global.init           --------------------------
	.section	.nv.global.init,"aw",@progbits
	.align	8
.nv.global.init:
	.type		__cudart_i2opi_d,@object
	.size		__cudart_i2opi_d,(.L_0 - __cudart_i2opi_d)
__cudart_i2opi_d:
        /*0000*/ 	.byte	0x08, 0x5d, 0x8d, 0x1f, 0xb1, 0x5f, 0xfb, 0x6b, 0xea, 0x92, 0x52, 0x8a, 0xf7, 0x39, 0x07, 0x3d
        /* <DEDUP_REMOVED lines=8> */
.L_0:


//--------------------- .nv.shared.reserved.0     --------------------------
	.section	.nv.shared.reserved.0,"aw",@nobits
	.weak		__nv_reservedSMEM_offset_0_alias
	.size		__nv_reservedSMEM_offset_0_alias, 0, 64
	.other		__nv_reservedSMEM_offset_0_alias,@"STO_CUDA_RESERVED_SHARED STV_DEFAULT"
__nv_reservedSMEM_offset_0_alias:
	.zero		0
	.zero		64


//--------------------- .nv.constant0._Z16llg_quat_apply_4iPdS_S_S_S_S_S_ --------------------------
	.section	.nv.constant0._Z16llg_quat_apply_4iPdS_S_S_S_S_S_,"a",@progbits
	.sectionflags	@""
	.align	4
.nv.constant0._Z16llg_quat_apply_4iPdS_S_S_S_S_S_:
	.zero		960


//--------------------- .nv.constant0._Z16llg_quat_apply_3iPdS_S_S_S_S_S_S_S_S_S_S_ --------------------------
	.section	.nv.constant0._Z16llg_quat_apply_3iPdS_S_S_S_S_S_S_S_S_S_S_,"a",@progbits
	.sectionflags	@""
	.align	4
.nv.constant0._Z16llg_quat_apply_3iPdS_S_S_S_S_S_S_S_S_S_S_:
	.zero		1000


//--------------------- .nv.constant0._Z16llg_quat_apply_2iPdS_S_S_S_S_S_dd --------------------------
	.section	.nv.constant0._Z16llg_quat_apply_2iPdS_S_S_S_S_S_dd,"a",@progbits
	.sectionflags	@""
	.align	4
.nv.constant0._Z16llg_quat_apply_2iPdS_S_S_S_S_S_dd:
	.zero		976


//--------------------- .nv.constant0._Z16llg_quat_apply_1idPdS_S_S_S_S_S_S_S_S_S_ --------------------------
	.section	.nv.constant0._Z16llg_quat_apply_1idPdS_S_S_S_S_S_S_S_S_S_,"a",@progbits
	.sectionflags	@""
	.align	4
.nv.constant0._Z16llg_quat_apply_1idPdS_S_S_S_S_S_S_S_S_S_:
	.zero		1000


//--------------------- SYMBOLS --------------------------

	.type		.nv.reservedSmem.offset0,@object
	.size		.nv.reservedSmem.offset0,0x4
